// auto-generated by cutlass_sweep.gemm — config: {"arch": "sm_100", "cluster_m": 1, "cluster_n": 2, "dtype": "fp16", "stages": 4, "tile_k": 128, "tile_m": 64, "tile_n": 64}
#include "cutlass/cutlass.h"
#include "cutlass/gemm/collective/collective_builder.hpp"
#include "cutlass/gemm/device/gemm_universal_adapter.h"
#include "cutlass/gemm/kernel/gemm_universal.hpp"
#include "cutlass/epilogue/collective/collective_builder.hpp"

using ElemA = cutlass::half_t;
using ElemB = cutlass::half_t;
using ElemCD = cutlass::half_t;
using Acc  = float;
using TileShape    = cute::Shape<cute::_64, cute::_64, cute::_128>;
using ClusterShape = cute::Shape<cute::_1, cute::_2, cute::_1>;

using CollectiveEpilogue = typename cutlass::epilogue::collective::CollectiveBuilder<
    cutlass::arch::Sm100, cutlass::arch::OpClassTensorOp,
    TileShape, ClusterShape,
    cutlass::epilogue::collective::EpilogueTileAuto,
    Acc, Acc,
    ElemCD, cutlass::layout::RowMajor, 128 / cutlass::sizeof_bits<ElemCD>::value,
    ElemCD, cutlass::layout::RowMajor, 128 / cutlass::sizeof_bits<ElemCD>::value,
    cutlass::epilogue::collective::EpilogueScheduleAuto
  >::CollectiveOp;

using CollectiveMainloop = typename cutlass::gemm::collective::CollectiveBuilder<
    cutlass::arch::Sm100, cutlass::arch::OpClassTensorOp,
    ElemA, cutlass::layout::RowMajor, 128 / cutlass::sizeof_bits<ElemA>::value,
    ElemB, cutlass::layout::ColumnMajor, 128 / cutlass::sizeof_bits<ElemB>::value,
    Acc,
    TileShape, ClusterShape,
    cutlass::gemm::collective::StageCount<4>,
    cutlass::gemm::collective::KernelScheduleAuto
  >::CollectiveOp;

using GemmKernel = cutlass::gemm::kernel::GemmUniversal<
    cute::Shape<int,int,int,int>,
    CollectiveMainloop,
    CollectiveEpilogue
>;
using Gemm = cutlass::gemm::device::GemmUniversalAdapter<GemmKernel>;

// Force the device kernel symbol into the cubin without needing a host main.
auto* _anchor = &cutlass::device_kernel<GemmKernel>;


// ===== COMPILED SASS (sm_100a) =====

	.target	sm_100a

	.elftype	@"ET_EXEC"


//--------------------- .note.nv.tkinfo           --------------------------
	.section	.note.nv.tkinfo,"",@"SHT_NOTE"
	.sectionflags	@"SHF_NOTE_NV_TKINFO"
	.tkinfo
        /*0018*/ 	.word	0x00000002
        /*0030*/ 	.string	""
        /*0030*/ 	.string	"ptxas"
        /*0030*/ 	.string	"Cuda compilation tools, release 13.0, V13.0.88"
        /*0030*/ 	.string	"Build cuda_13.0.r13.0/compiler.36424714_0"
        /*0030*/ 	.string	"-arch sm_100a -m 64 "



//--------------------- .note.nv.cuinfo           --------------------------
	.section	.note.nv.cuinfo,"",@"SHT_NOTE"
	.sectionflags	@"SHF_NOTE_NV_CUINFO"
        /*0018*/ 	.short	0x0002
        /*001a*/ 	.short	0x0064
        /*001c*/ 	.short	0x0082
	.zero		2


//--------------------- .nv.info                  --------------------------
	.section	.nv.info,"",@"SHT_CUDA_INFO"
	.align	4


	//----- nvinfo : EIATTR_REGCOUNT
	.align		4
        /*0000*/ 	.byte	0x04, 0x2f
        /*0002*/ 	.short	(.L_19 - .L_18)
	.align		4
.L_18:
        /*0004*/ 	.word	index@(_ZN7cutlass13device_kernelINS_4gemm6kernel13GemmUniversalIN4cute5tupleIJiiiiEEENS1_10collective13CollectiveMmaINS1_35MainloopSm100TmaUmmaWarpSpecializedILi4ELi2ELi4ENS5_IJNS4_1CILi1EEENSA_ILi2EEESB_EEEEENS5_IJNSA_ILi64EEESF_NSA_ILi128EEEEEENS_6half_tENS5_IJlSB_lEEESI_SJ_NS4_8TiledMMAINS4_8MMA_AtomIJNS4_20SM100_MMA_F16BF16_SSISI_SI_fLi64ELi64ELNS4_4UMMA5MajorE0ELSO_0ELNSN_7ScaleInE0ELSP_0EEEEEENS4_6LayoutINS5_IJSB_SB_SB_EEENS5_IJNSA_ILi0EEESU_SU_EEEEENS5_IJNS4_10UnderscoreESX_SX_EEEEENS4_23SM90_TMA_LOAD_MULTICASTENS4_14ComposedLayoutINS4_7SwizzleILi3ELi4ELi3EEENS4_18smem_ptr_flag_bitsILi16EEENSS_INS5_IJNSA_ILi8EEESF_EEENS5_IJSF_SB_EEEEEEEvNS4_8identityENS4_13SM90_TMA_LOADES1A_vS1B_EENS_8epilogue10collective18CollectiveEpilogueINS1E_23Sm100TmaWarpSpecializedILi3ELi2ELi16ELb1ELb0EEEJSH_NS5_IJNSS_ISF_SB_EENSS_INSA_ILi32EEESB_EEEEESI_SJ_SI_SJ_NS1E_6fusion15FusionCallbacksIS1I_NS1N_17LinearCombinationISI_fSI_fLNS_15FloatRoundStyleE2EEESH_S1M_JEEENS4_5SM1004TMEM4LOAD26SM100_TMEM_LOAD_16dp256b4xES1C_NS11_INS12_ILi2ELi4ELi3EEES15_NSS_INS5_IJS16_S1K_EEENS5_IJS1K_SB_EEEEEEENS4_17SM75_U32x4_LDSM_NENS4_14SM90_TMA_STOREES21_NS4_17SM90_U32x4_STSM_NENS4_39AutoVectorizingCopyWithAssumedAlignmentILi128EEEEEEvvEEEEvNT_6ParamsE)
        /*0008*/ 	.word	0x00000045


	//----- nvinfo : EIATTR_FRAME_SIZE
	.align		4
.L_19:
        /*000c*/ 	.byte	0x04, 0x11
        /*000e*/ 	.short	(.L_21 - .L_20)
	.align		4
.L_20:
        /*0010*/ 	.word	index@($__internal_2_$__cuda_sm10x_tcgen05_guardrail_trap_unallocated_columns_being_dealloced)
        /*0014*/ 	.word	0x00000000


	//----- nvinfo : EIATTR_FRAME_SIZE
	.align		4
.L_21:
        /*0018*/ 	.byte	0x04, 0x11
        /*001a*/ 	.short	(.L_23 - .L_22)
	.align		4
.L_22:
        /*001c*/ 	.word	index@($__internal_1_$__cuda_sm10x_tcgen05_guardrail_trap_phase_invalid_during_alloc)
        /*0020*/ 	.word	0x00000000


	//----- nvinfo : EIATTR_FRAME_SIZE
	.align		4
.L_23:
        /*0024*/ 	.byte	0x04, 0x11
        /*0026*/ 	.short	(.L_25 - .L_24)
	.align		4
.L_24:
        /*0028*/ 	.word	index@($__internal_0_$__cuda_sm10x_tcgen05_guardrail_trap_col_being_dealloced_not_returned_by_alloc)
        /*002c*/ 	.word	0x00000000


	//----- nvinfo : EIATTR_FRAME_SIZE
	.align		4
.L_25:
        /*0030*/ 	.byte	0x04, 0x11
        /*0032*/ 	.short	(.L_27 - .L_26)
	.align		4
.L_26:
        /*0034*/ 	.word	index@(_ZN7cutlass13device_kernelINS_4gemm6kernel13GemmUniversalIN4cute5tupleIJiiiiEEENS1_10collective13CollectiveMmaINS1_35MainloopSm100TmaUmmaWarpSpecializedILi4ELi2ELi4ENS5_IJNS4_1CILi1EEENSA_ILi2EEESB_EEEEENS5_IJNSA_ILi64EEESF_NSA_ILi128EEEEEENS_6half_tENS5_IJlSB_lEEESI_SJ_NS4_8TiledMMAINS4_8MMA_AtomIJNS4_20SM100_MMA_F16BF16_SSISI_SI_fLi64ELi64ELNS4_4UMMA5MajorE0ELSO_0ELNSN_7ScaleInE0ELSP_0EEEEEENS4_6LayoutINS5_IJSB_SB_SB_EEENS5_IJNSA_ILi0EEESU_SU_EEEEENS5_IJNS4_10UnderscoreESX_SX_EEEEENS4_23SM90_TMA_LOAD_MULTICASTENS4_14ComposedLayoutINS4_7SwizzleILi3ELi4ELi3EEENS4_18smem_ptr_flag_bitsILi16EEENSS_INS5_IJNSA_ILi8EEESF_EEENS5_IJSF_SB_EEEEEEEvNS4_8identityENS4_13SM90_TMA_LOADES1A_vS1B_EENS_8epilogue10collective18CollectiveEpilogueINS1E_23Sm100TmaWarpSpecializedILi3ELi2ELi16ELb1ELb0EEEJSH_NS5_IJNSS_ISF_SB_EENSS_INSA_ILi32EEESB_EEEEESI_SJ_SI_SJ_NS1E_6fusion15FusionCallbacksIS1I_NS1N_17LinearCombinationISI_fSI_fLNS_15FloatRoundStyleE2EEESH_S1M_JEEENS4_5SM1004TMEM4LOAD26SM100_TMEM_LOAD_16dp256b4xES1C_NS11_INS12_ILi2ELi4ELi3EEES15_NSS_INS5_IJS16_S1K_EEENS5_IJS1K_SB_EEEEEEENS4_17SM75_U32x4_LDSM_NENS4_14SM90_TMA_STOREES21_NS4_17SM90_U32x4_STSM_NENS4_39AutoVectorizingCopyWithAssumedAlignmentILi128EEEEEEvvEEEEvNT_6ParamsE)
        /*0038*/ 	.word	0x00000000


	//----- nvinfo : EIATTR_MIN_STACK_SIZE
	.align		4
.L_27:
        /*003c*/ 	.byte	0x04, 0x12
        /*003e*/ 	.short	(.L_29 - .L_28)
	.align		4
.L_28:
        /*0040*/ 	.word	index@(_ZN7cutlass13device_kernelINS_4gemm6kernel13GemmUniversalIN4cute5tupleIJiiiiEEENS1_10collective13CollectiveMmaINS1_35MainloopSm100TmaUmmaWarpSpecializedILi4ELi2ELi4ENS5_IJNS4_1CILi1EEENSA_ILi2EEESB_EEEEENS5_IJNSA_ILi64EEESF_NSA_ILi128EEEEEENS_6half_tENS5_IJlSB_lEEESI_SJ_NS4_8TiledMMAINS4_8MMA_AtomIJNS4_20SM100_MMA_F16BF16_SSISI_SI_fLi64ELi64ELNS4_4UMMA5MajorE0ELSO_0ELNSN_7ScaleInE0ELSP_0EEEEEENS4_6LayoutINS5_IJSB_SB_SB_EEENS5_IJNSA_ILi0EEESU_SU_EEEEENS5_IJNS4_10UnderscoreESX_SX_EEEEENS4_23SM90_TMA_LOAD_MULTICASTENS4_14ComposedLayoutINS4_7SwizzleILi3ELi4ELi3EEENS4_18smem_ptr_flag_bitsILi16EEENSS_INS5_IJNSA_ILi8EEESF_EEENS5_IJSF_SB_EEEEEEEvNS4_8identityENS4_13SM90_TMA_LOADES1A_vS1B_EENS_8epilogue10collective18CollectiveEpilogueINS1E_23Sm100TmaWarpSpecializedILi3ELi2ELi16ELb1ELb0EEEJSH_NS5_IJNSS_ISF_SB_EENSS_INSA_ILi32EEESB_EEEEESI_SJ_SI_SJ_NS1E_6fusion15FusionCallbacksIS1I_NS1N_17LinearCombinationISI_fSI_fLNS_15FloatRoundStyleE2EEESH_S1M_JEEENS4_5SM1004TMEM4LOAD26SM100_TMEM_LOAD_16dp256b4xES1C_NS11_INS12_ILi2ELi4ELi3EEES15_NSS_INS5_IJS16_S1K_EEENS5_IJS1K_SB_EEEEEEENS4_17SM75_U32x4_LDSM_NENS4_14SM90_TMA_STOREES21_NS4_17SM90_U32x4_STSM_NENS4_39AutoVectorizingCopyWithAssumedAlignmentILi128EEEEEEvvEEEEvNT_6ParamsE)
        /*0044*/ 	.word	0x00000000
.L_29:


//--------------------- .nv.compat                --------------------------
	.section	.nv.compat,"",@"SHT_CUDA_COMPAT_INFO"
	.align	4
        /*0000*/ 	.byte	0x02, 0x09, 0x01, 0x00, 0x02, 0x02, 0x02, 0x00, 0x02, 0x05, 0x05, 0x00, 0x03, 0x07, 0x01, 0x01
        /*0010*/ 	.byte	0x02, 0x03, 0x01, 0x00, 0x02, 0x06, 0x01, 0x00, 0x04, 0x0b, 0x08, 0x00, 0x09, 0x00, 0x00, 0x00
        /*0020*/ 	.byte	0x00, 0x00, 0x00, 0x00


//--------------------- .nv.info._ZN7cutlass13device_kernelINS_4gemm6kernel13GemmUniversalIN4cute5tupleIJiiiiEEENS1_10collective13CollectiveMmaINS1_35MainloopSm100TmaUmmaWarpSpecializedILi4ELi2ELi4ENS5_IJNS4_1CILi1EEENSA_ILi2EEESB_EEEEENS5_IJNSA_ILi64EEESF_NSA_ILi128EEEEEENS_6half_tENS5_IJlSB_lEEESI_SJ_NS4_8TiledMMAINS4_8MMA_AtomIJNS4_20SM100_MMA_F16BF16_SSISI_SI_fLi64ELi64ELNS4_4UMMA5MajorE0ELSO_0ELNSN_7ScaleInE0ELSP_0EEEEEENS4_6LayoutINS5_IJSB_SB_SB_EEENS5_IJNSA_ILi0EEESU_SU_EEEEENS5_IJNS4_10UnderscoreESX_SX_EEEEENS4_23SM90_TMA_LOAD_MULTICASTENS4_14ComposedLayoutINS4_7SwizzleILi3ELi4ELi3EEENS4_18smem_ptr_flag_bitsILi16EEENSS_INS5_IJNSA_ILi8EEESF_EEENS5_IJSF_SB_EEEEEEEvNS4_8identityENS4_13SM90_TMA_LOADES1A_vS1B_EENS_8epilogue10collective18CollectiveEpilogueINS1E_23Sm100TmaWarpSpecializedILi3ELi2ELi16ELb1ELb0EEEJSH_NS5_IJNSS_ISF_SB_EENSS_INSA_ILi32EEESB_EEEEESI_SJ_SI_SJ_NS1E_6fusion15FusionCallbacksIS1I_NS1N_17LinearCombinationISI_fSI_fLNS_15FloatRoundStyleE2EEESH_S1M_JEEENS4_5SM1004TMEM4LOAD26SM100_TMEM_LOAD_16dp256b4xES1C_NS11_INS12_ILi2ELi4ELi3EEES15_NSS_INS5_IJS16_S1K_EEENS5_IJS1K_SB_EEEEEEENS4_17SM75_U32x4_LDSM_NENS4_14SM90_TMA_STOREES21_NS4_17SM90_U32x4_STSM_NENS4_39AutoVectorizingCopyWithAssumedAlignmentILi128EEEEEEvvEEEEvNT_6ParamsE --------------------------
	.section	.nv.info._ZN7cutlass13device_kernelINS_4gemm6kernel13GemmUniversalIN4cute5tupleIJiiiiEEENS1_10collective13CollectiveMmaINS1_35MainloopSm100TmaUmmaWarpSpecializedILi4ELi2ELi4ENS5_IJNS4_1CILi1EEENSA_ILi2EEESB_EEEEENS5_IJNSA_ILi64EEESF_NSA_ILi128EEEEEENS_6half_tENS5_IJlSB_lEEESI_SJ_NS4_8TiledMMAINS4_8MMA_AtomIJNS4_20SM100_MMA_F16BF16_SSISI_SI_fLi64ELi64ELNS4_4UMMA5MajorE0ELSO_0ELNSN_7ScaleInE0ELSP_0EEEEEENS4_6LayoutINS5_IJSB_SB_SB_EEENS5_IJNSA_ILi0EEESU_SU_EEEEENS5_IJNS4_10UnderscoreESX_SX_EEEEENS4_23SM90_TMA_LOAD_MULTICASTENS4_14ComposedLayoutINS4_7SwizzleILi3ELi4ELi3EEENS4_18smem_ptr_flag_bitsILi16EEENSS_INS5_IJNSA_ILi8EEESF_EEENS5_IJSF_SB_EEEEEEEvNS4_8identityENS4_13SM90_TMA_LOADES1A_vS1B_EENS_8epilogue10collective18CollectiveEpilogueINS1E_23Sm100TmaWarpSpecializedILi3ELi2ELi16ELb1ELb0EEEJSH_NS5_IJNSS_ISF_SB_EENSS_INSA_ILi32EEESB_EEEEESI_SJ_SI_SJ_NS1E_6fusion15FusionCallbacksIS1I_NS1N_17LinearCombinationISI_fSI_fLNS_15FloatRoundStyleE2EEESH_S1M_JEEENS4_5SM1004TMEM4LOAD26SM100_TMEM_LOAD_16dp256b4xES1C_NS11_INS12_ILi2ELi4ELi3EEES15_NSS_INS5_IJS16_S1K_EEENS5_IJS1K_SB_EEEEEEENS4_17SM75_U32x4_LDSM_NENS4_14SM90_TMA_STOREES21_NS4_17SM90_U32x4_STSM_NENS4_39AutoVectorizingCopyWithAssumedAlignmentILi128EEEEEEvvEEEEvNT_6ParamsE,"",@"SHT_CUDA_INFO"
	.sectionflags	@""
	.align	4


	//----- nvinfo : EIATTR_CUDA_API_VERSION
	.align		4
        /*0000*/ 	.byte	0x04, 0x37
        /*0002*/ 	.short	(.L_31 - .L_30)
.L_30:
        /*0004*/ 	.word	0x00000082


	//----- nvinfo : EIATTR_KPARAM_INFO
	.align		4
.L_31:
        /*0008*/ 	.byte	0x04, 0x17
        /*000a*/ 	.short	(.L_33 - .L_32)
.L_32:
        /*000c*/ 	.word	0x00000000
        /*0010*/ 	.short	0x0000
        /*0012*/ 	.short	0x0000
        /*0014*/ 	.byte	0x00, 0xf0, 0x01, 0x20


	//----- nvinfo : EIATTR_AT_ENTRY_FRAGMENTS
	.align		4
.L_33:
        /*0018*/ 	.byte	0x04, 0x4f
        /*001a*/ 	.short	(.L_35 - .L_34)


	//   ....[0]....
.L_34:
        /*001c*/ 	.word	0x00000006


	//----- nvinfo : EIATTR_RESERVED_SMEM_USED
	.align		4
.L_35:
        /*0020*/ 	.byte	0x01, 0x41
	.zero		2


	//----- nvinfo : EIATTR_SPARSE_MMA_MASK
	.align		4
        /*0024*/ 	.byte	0x03, 0x50
        /*0026*/ 	.short	0x0000


	//----- nvinfo : EIATTR_TCGEN05_1CTA_USED
	.align		4
        /*0028*/ 	.byte	0x01, 0x51
	.zero		2


	//----- nvinfo : EIATTR_MAXREG_COUNT
	.align		4
        /*002c*/ 	.byte	0x03, 0x1b
        /*002e*/ 	.short	0x00ff


	//----- nvinfo : EIATTR_NUM_BARRIERS
	.align		4
        /*0030*/ 	.byte	0x02, 0x4c
        /*0032*/ 	.byte	0x07
	.zero		1


	//----- nvinfo : EIATTR_EXTERNS
	.align		4
        /*0034*/ 	.byte	0x04, 0x0f
        /*0036*/ 	.short	(.L_37 - .L_36)


	//   ....[0]....
	.align		4
.L_36:
        /*0038*/ 	.word	index@(__assertfail)


	//----- nvinfo : EIATTR_MERCURY_ISA_VERSION
	.align		4
.L_37:
        /*003c*/ 	.byte	0x03, 0x5f
        /*003e*/ 	.short	0x0101


	//----- nvinfo : EIATTR_INT_WARP_WIDE_INSTR_OFFSETS
	.align		4
        /*0040*/ 	.byte	0x04, 0x31
        /*0042*/ 	.short	(.L_39 - .L_38)


	//   ....[0]....
.L_38:
        /*0044*/ 	.word	0x00004040


	//   ....[1]....
        /*0048*/ 	.word	0x00004070


	//   ....[2]....
        /*004c*/ 	.word	0x00004090


	//   ....[3]....
        /*0050*/ 	.word	0x00004c60


	//   ....[4]....
        /*0054*/ 	.word	0x00004ce0


	//   ....[5]....
        /*0058*/ 	.word	0x00004de0


	//   ....[6]....
        /*005c*/ 	.word	0x00004ef0


	//----- nvinfo : EIATTR_COOP_GROUP_MASK_REGIDS
	.align		4
.L_39:
        /*0060*/ 	.byte	0x04, 0x29
        /*0062*/ 	.short	(.L_41 - .L_40)


	//   ....[0]....
.L_40:
        /*0064*/ 	.word	0xffffffff


	//   ....[1]....
        /*0068*/ 	.word	0xffffffff


	//   ....[2]....
        /*006c*/ 	.word	0xffffffff


	//   ....[3]....
        /*0070*/ 	.word	0xffffffff


	//   ....[4]....
        /*0074*/ 	.word	0xffffffff


	//   ....[5]....
        /*0078*/ 	.word	0xffffffff


	//   ....[6]....
        /*007c*/ 	.word	0xffffffff


	//   ....[7]....
        /*0080*/ 	.word	0xffffffff


	//   ....[8]....
        /*0084*/ 	.word	0xffffffff


	//   ....[9]....
        /*0088*/ 	.word	0xffffffff


	//   ....[10]....
        /*008c*/ 	.word	0xffffffff


	//   ....[11]....
        /*0090*/ 	.word	0xffffffff


	//   ....[12]....
        /*0094*/ 	.word	0xffffffff


	//   ....[13]....
        /*0098*/ 	.word	0xffffffff


	//----- nvinfo : EIATTR_COOP_GROUP_INSTR_OFFSETS
	.align		4
.L_41:
        /*009c*/ 	.byte	0x04, 0x28
        /*009e*/ 	.short	(.L_43 - .L_42)


	//   ....[0]....
.L_42:
        /*00a0*/ 	.word	0x00000080


	//   ....[1]....
        /*00a4*/ 	.word	0x000004f0


	//   ....[2]....
        /*00a8*/ 	.word	0x000006a0


	//   ....[3]....
        /*00ac*/ 	.word	0x00000820


	//   ....[4]....
        /*00b0*/ 	.word	0x00000920


	//   ....[5]....
        /*00b4*/ 	.word	0x00000a90


	//   ....[6]....
        /*00b8*/ 	.word	0x00000c30


	//   ....[7]....
        /*00bc*/ 	.word	0x00000de0


	//   ....[8]....
        /*00c0*/ 	.word	0x000021b0


	//   ....[9]....
        /*00c4*/ 	.word	0x00003070


	//   ....[10]....
        /*00c8*/ 	.word	0x00003280


	//   ....[11]....
        /*00cc*/ 	.word	0x000032b0


	//   ....[12]....
        /*00d0*/ 	.word	0x00003f20


	//   ....[13]....
        /*00d4*/ 	.word	0x00004150


	//----- nvinfo : EIATTR_VRC_CTA_INIT_COUNT
	.align		4
.L_43:
        /*00d8*/ 	.byte	0x02, 0x4a
        /*00da*/ 	.byte	0x80
	.zero		1


	//----- nvinfo : EIATTR_SYSCALL_OFFSETS
	.align		4
        /*00dc*/ 	.byte	0x04, 0x46
        /*00de*/ 	.short	(.L_45 - .L_44)


	//   ....[0]....
.L_44:
        /*00e0*/ 	.word	0x00005bf0


	//   ....[1]....
        /*00e4*/ 	.word	0x00005ce0


	//   ....[2]....
        /*00e8*/ 	.word	0x00006520


	//   ....[3]....
        /*00ec*/ 	.word	0x00006e70


	//----- nvinfo : EIATTR_MBARRIER_INSTR_OFFSETS
	.align		4
.L_45:
        /*00f0*/ 	.byte	0x04, 0x39
        /*00f2*/ 	.short	(.L_47 - .L_46)


	//   ....[0]....
.L_46:
        /*00f4*/ 	.word	0x00000610
        /*00f8*/ 	.word	0x000000ff
        /*00fc*/ 	.word	0x00000000
        /*0100*/ 	.short	0x0100
        /*0102*/ 	.byte	0x04
	.zero		1


	//   ....[1]....
        /*0104*/ 	.word	0x00000620
        /*0108*/ 	.word	0x000000ff
        /*010c*/ 	.word	0x00000020
        /*0110*/ 	.short	0x0100
        /*0112*/ 	.byte	0x04
	.zero		1


	//   ....[2]....
        /*0114*/ 	.word	0x00000630
        /*0118*/ 	.word	0x000000ff
        /*011c*/ 	.word	0x00000008
        /*0120*/ 	.short	0x0100
        /*0122*/ 	.byte	0x04
	.zero		1


	//   ....[3]....
        /*0124*/ 	.word	0x00000640
        /*0128*/ 	.word	0x000000ff
        /*012c*/ 	.word	0x00000028
        /*0130*/ 	.short	0x0100
        /*0132*/ 	.byte	0x04
	.zero		1


	//   ....[4]....
        /*0134*/ 	.word	0x00000650
        /*0138*/ 	.word	0x000000ff
        /*013c*/ 	.word	0x00000010
        /*0140*/ 	.short	0x0100
        /*0142*/ 	.byte	0x04
	.zero		1


	//   ....[5]....
        /*0144*/ 	.word	0x00000660
        /*0148*/ 	.word	0x000000ff
        /*014c*/ 	.word	0x00000030
        /*0150*/ 	.short	0x0100
        /*0152*/ 	.byte	0x04
	.zero		1


	//   ....[6]....
        /*0154*/ 	.word	0x00000670
        /*0158*/ 	.word	0x000000ff
        /*015c*/ 	.word	0x00000018
        /*0160*/ 	.short	0x0100
        /*0162*/ 	.byte	0x04
	.zero		1


	//   ....[7]....
        /*0164*/ 	.word	0x00000680
        /*0168*/ 	.word	0x000000ff
        /*016c*/ 	.word	0x00000038
        /*0170*/ 	.short	0x0100
        /*0172*/ 	.byte	0x04
	.zero		1


	//   ....[8]....
        /*0174*/ 	.word	0x000007b0
        /*0178*/ 	.word	0x000000ff
        /*017c*/ 	.word	0x00000040
        /*0180*/ 	.short	0x0100
        /*0182*/ 	.byte	0x04
	.zero		1


	//   ....[9]....
        /*0184*/ 	.word	0x000007c0
        /*0188*/ 	.word	0x000000ff
        /*018c*/ 	.word	0x00000058
        /*0190*/ 	.short	0x0100
        /*0192*/ 	.byte	0x04
	.zero		1


	//   ....[10]....
        /*0194*/ 	.word	0x000007d0
        /*0198*/ 	.word	0x000000ff
        /*019c*/ 	.word	0x00000048
        /*01a0*/ 	.short	0x0100
        /*01a2*/ 	.byte	0x04
	.zero		1


	//   ....[11]....
        /*01a4*/ 	.word	0x000007e0
        /*01a8*/ 	.word	0x000000ff
        /*01ac*/ 	.word	0x00000060
        /*01b0*/ 	.short	0x0100
        /*01b2*/ 	.byte	0x04
	.zero		1


	//   ....[12]....
        /*01b4*/ 	.word	0x000007f0
        /*01b8*/ 	.word	0x000000ff
        /*01bc*/ 	.word	0x00000050
        /*01c0*/ 	.short	0x0100
        /*01c2*/ 	.byte	0x04
	.zero		1


	//   ....[13]....
        /*01c4*/ 	.word	0x00000800
        /*01c8*/ 	.word	0x000000ff
        /*01cc*/ 	.word	0x00000068
        /*01d0*/ 	.short	0x0100
        /*01d2*/ 	.byte	0x04
	.zero		1


	//   ....[14]....
        /*01d4*/ 	.word	0x000008f0
        /*01d8*/ 	.word	0x000000ff
        /*01dc*/ 	.word	0x00000070
        /*01e0*/ 	.short	0x0100
        /*01e2*/ 	.byte	0x06
	.zero		1


	//   ....[15]....
        /*01e4*/ 	.word	0x00000900
        /*01e8*/ 	.word	0x000000ff
        /*01ec*/ 	.word	0x00000078
        /*01f0*/ 	.short	0x0100
        /*01f2*/ 	.byte	0x06
	.zero		1


	//   ....[16]....
        /*01f4*/ 	.word	0x00000a40
        /*01f8*/ 	.word	0x000000ff
        /*01fc*/ 	.word	0x00000080
        /*0200*/ 	.short	0x0100
        /*0202*/ 	.byte	0x06
	.zero		1


	//   ....[17]....
        /*0204*/ 	.word	0x00000a50
        /*0208*/ 	.word	0x000000ff
        /*020c*/ 	.word	0x00000090
        /*0210*/ 	.short	0x0100
        /*0212*/ 	.byte	0x06
	.zero		1


	//   ....[18]....
        /*0214*/ 	.word	0x00000a60
        /*0218*/ 	.word	0x000000ff
        /*021c*/ 	.word	0x00000088
        /*0220*/ 	.short	0x0100
        /*0222*/ 	.byte	0x06
	.zero		1


	//   ....[19]....
        /*0224*/ 	.word	0x00000a70
        /*0228*/ 	.word	0x000000ff
        /*022c*/ 	.word	0x00000098
        /*0230*/ 	.short	0x0100
        /*0232*/ 	.byte	0x06
	.zero		1


	//   ....[20]....
        /*0234*/ 	.word	0x00000ba0
        /*0238*/ 	.word	0x000000ff
        /*023c*/ 	.word	0x000000a0
        /*0240*/ 	.short	0x0100
        /*0242*/ 	.byte	0x04
	.zero		1


	//   ....[21]....
        /*0244*/ 	.word	0x00000bb0
        /*0248*/ 	.word	0x000000ff
        /*024c*/ 	.word	0x000000c0
        /*0250*/ 	.short	0x0100
        /*0252*/ 	.byte	0x04
	.zero		1


	//   ....[22]....
        /*0254*/ 	.word	0x00000bc0
        /*0258*/ 	.word	0x000000ff
        /*025c*/ 	.word	0x000000a8
        /*0260*/ 	.short	0x0100
        /*0262*/ 	.byte	0x04
	.zero		1


	//   ....[23]....
        /*0264*/ 	.word	0x00000bd0
        /*0268*/ 	.word	0x000000ff
        /*026c*/ 	.word	0x000000c8
        /*0270*/ 	.short	0x0100
        /*0272*/ 	.byte	0x04
	.zero		1


	//   ....[24]....
        /*0274*/ 	.word	0x00000be0
        /*0278*/ 	.word	0x000000ff
        /*027c*/ 	.word	0x000000b0
        /*0280*/ 	.short	0x0100
        /*0282*/ 	.byte	0x04
	.zero		1


	//   ....[25]....
        /*0284*/ 	.word	0x00000bf0
        /*0288*/ 	.word	0x000000ff
        /*028c*/ 	.word	0x000000d0
        /*0290*/ 	.short	0x0100
        /*0292*/ 	.byte	0x04
	.zero		1


	//   ....[26]....
        /*0294*/ 	.word	0x00000c00
        /*0298*/ 	.word	0x000000ff
        /*029c*/ 	.word	0x000000b8
        /*02a0*/ 	.short	0x0100
        /*02a2*/ 	.byte	0x04
	.zero		1


	//   ....[27]....
        /*02a4*/ 	.word	0x00000c10
        /*02a8*/ 	.word	0x000000ff
        /*02ac*/ 	.word	0x000000d8
        /*02b0*/ 	.short	0x0100
        /*02b2*/ 	.byte	0x04
	.zero		1


	//   ....[28]....
        /*02b4*/ 	.word	0x00000d00
        /*02b8*/ 	.word	0x000000ff
        /*02bc*/ 	.word	0x000000e0
        /*02c0*/ 	.short	0x0100
        /*02c2*/ 	.byte	0x04
	.zero		1


	//   ....[29]....
        /*02c4*/ 	.word	0x00000d10
        /*02c8*/ 	.word	0x000000ff
        /*02cc*/ 	.word	0x000000f0
        /*02d0*/ 	.short	0x0100
        /*02d2*/ 	.byte	0x04
	.zero		1


	//   ....[30]....
        /*02d4*/ 	.word	0x00000d20
        /*02d8*/ 	.word	0x000000ff
        /*02dc*/ 	.word	0x000000e8
        /*02e0*/ 	.short	0x0100
        /*02e2*/ 	.byte	0x04
	.zero		1


	//   ....[31]....
        /*02e4*/ 	.word	0x00000d30
        /*02e8*/ 	.word	0x000000ff
        /*02ec*/ 	.word	0x000000f8
        /*02f0*/ 	.short	0x0100
        /*02f2*/ 	.byte	0x04
	.zero		1


	//   ....[32]....
        /*02f4*/ 	.word	0x00001890
        /*02f8*/ 	.word	0x00000000
        /*02fc*/ 	.word	0x000000f0
        /*0300*/ 	.short	0x010a
        /*0302*/ 	.byte	0xff
	.zero		1


	//   ....[33]....
        /*0304*/ 	.word	0x000018c0
        /*0308*/ 	.word	0x00000000
        /*030c*/ 	.word	0x000000e0
        /*0310*/ 	.short	0x0101
        /*0312*/ 	.byte	0xff
	.zero		1


	//   ....[34]....
        /*0314*/ 	.word	0x00001990
        /*0318*/ 	.word	0x000000ff
        /*031c*/ 	.word	0x00000020
        /*0320*/ 	.short	0x010a
        /*0322*/ 	.byte	0x04
	.zero		1


	//   ....[35]....
        /*0324*/ 	.word	0x00001a10
        /*0328*/ 	.word	0x000000ff
        /*032c*/ 	.word	0x00000020
        /*0330*/ 	.short	0x010a
        /*0332*/ 	.byte	0x21
	.zero		1


	//   ....[36]....
        /*0334*/ 	.word	0x00001bb0
        /*0338*/ 	.word	0x000000ff
        /*033c*/ 	.word	0x00000020
        /*0340*/ 	.short	0x010a
        /*0342*/ 	.byte	0x05
	.zero		1


	//   ....[37]....
        /*0344*/ 	.word	0x00001da0
        /*0348*/ 	.word	0x000000ff
        /*034c*/ 	.word	0x00000078
        /*0350*/ 	.short	0x0101
        /*0352*/ 	.byte	0x15
	.zero		1


	//   ....[38]....
        /*0354*/ 	.word	0x00001dc0
        /*0358*/ 	.word	0x000000ff
        /*035c*/ 	.word	0x00000020
        /*0360*/ 	.short	0x010a
        /*0362*/ 	.byte	0x04
	.zero		1


	//   ....[39]....
        /*0364*/ 	.word	0x00001e40
        /*0368*/ 	.word	0x000000ff
        /*036c*/ 	.word	0x00000020
        /*0370*/ 	.short	0x010a
        /*0372*/ 	.byte	0x21
	.zero		1


	//   ....[40]....
        /*0374*/ 	.word	0x00001fd0
        /*0378*/ 	.word	0x000000ff
        /*037c*/ 	.word	0x00000020
        /*0380*/ 	.short	0x010a
        /*0382*/ 	.byte	0x05
	.zero		1


	//   ....[41]....
        /*0384*/ 	.word	0x000021e0
        /*0388*/ 	.word	0x00000003
        /*038c*/ 	.word	0x00000080
        /*0390*/ 	.short	0x010a
        /*0392*/ 	.byte	0xff
	.zero		1


	//   ....[42]....
        /*0394*/ 	.word	0x00002330
        /*0398*/ 	.word	0x00000000
        /*039c*/ 	.word	0x00000000
        /*03a0*/ 	.short	0x0101
        /*03a2*/ 	.byte	0xff
	.zero		1


	//   ....[43]....
        /*03a4*/ 	.word	0x000028f0
        /*03a8*/ 	.word	0x000000ff
        /*03ac*/ 	.word	0x00000000
        /*03b0*/ 	.short	0x010a
        /*03b2*/ 	.byte	0x04
	.zero		1


	//   ....[44]....
        /*03b4*/ 	.word	0x00002980
        /*03b8*/ 	.word	0x000000ff
        /*03bc*/ 	.word	0x00000000
        /*03c0*/ 	.short	0x010a
        /*03c2*/ 	.byte	0x05
	.zero		1


	//   ....[45]....
        /*03c4*/ 	.word	0x00002a10
        /*03c8*/ 	.word	0x000000ff
        /*03cc*/ 	.word	0x00000000
        /*03d0*/ 	.short	0x010a
        /*03d2*/ 	.byte	0x05
	.zero		1


	//   ....[46]....
        /*03d4*/ 	.word	0x00002ab0
        /*03d8*/ 	.word	0x00000000
        /*03dc*/ 	.word	0x00000000
        /*03e0*/ 	.short	0x010a
        /*03e2*/ 	.byte	0xff
	.zero		1


	//   ....[47]....
        /*03e4*/ 	.word	0x00002bd0
        /*03e8*/ 	.word	0x00000002
        /*03ec*/ 	.word	0x000000e0
        /*03f0*/ 	.short	0x010a
        /*03f2*/ 	.byte	0xff
	.zero		1


	//   ....[48]....
        /*03f4*/ 	.word	0x00002c40
        /*03f8*/ 	.word	0x00000002
        /*03fc*/ 	.word	0x00000000
        /*0400*/ 	.short	0x0101
        /*0402*/ 	.byte	0xff
	.zero		1


	//   ....[49]....
        /*0404*/ 	.word	0x00002c60
        /*0408*/ 	.word	0x000000ff
        /*040c*/ 	.word	0x00000090
        /*0410*/ 	.short	0x010a
        /*0412*/ 	.byte	0x04
	.zero		1


	//   ....[50]....
        /*0414*/ 	.word	0x00002d80
        /*0418*/ 	.word	0x00000002
        /*041c*/ 	.word	0x00000080
        /*0420*/ 	.short	0x010a
        /*0422*/ 	.byte	0xff
	.zero		1


	//   ....[51]....
        /*0424*/ 	.word	0x00002e80
        /*0428*/ 	.word	0x00000002
        /*042c*/ 	.word	0x00000000
        /*0430*/ 	.short	0x0101
        /*0432*/ 	.byte	0xff
	.zero		1


	//   ....[52]....
        /*0434*/ 	.word	0x00002f10
        /*0438*/ 	.word	0x000000ff
        /*043c*/ 	.word	0x00000090
        /*0440*/ 	.short	0x0106
        /*0442*/ 	.byte	0x04
	.zero		1


	//   ....[53]....
        /*0444*/ 	.word	0x00002f30
        /*0448*/ 	.word	0x000000ff
        /*044c*/ 	.word	0x00000090
        /*0450*/ 	.short	0x010a
        /*0452*/ 	.byte	0x04
	.zero		1


	//   ....[54]....
        /*0454*/ 	.word	0x00002fc0
        /*0458*/ 	.word	0x000000ff
        /*045c*/ 	.word	0x00000090
        /*0460*/ 	.short	0x0106
        /*0462*/ 	.byte	0x07
	.zero		1


	//   ....[55]....
        /*0464*/ 	.word	0x00003000
        /*0468*/ 	.word	0x00000000
        /*046c*/ 	.word	0x00000090
        /*0470*/ 	.short	0x010a
        /*0472*/ 	.byte	0xff
	.zero		1


	//   ....[56]....
        /*0474*/ 	.word	0x000035d0
        /*0478*/ 	.word	0x00000000
        /*047c*/ 	.word	0x00000080
        /*0480*/ 	.short	0x010a
        /*0482*/ 	.byte	0xff
	.zero		1


	//   ....[57]....
        /*0484*/ 	.word	0x000036d0
        /*0488*/ 	.word	0x00000003
        /*048c*/ 	.word	0x00000000
        /*0490*/ 	.short	0x0101
        /*0492*/ 	.byte	0xff
	.zero		1


	//   ....[58]....
        /*0494*/ 	.word	0x000036e0
        /*0498*/ 	.word	0x000000ff
        /*049c*/ 	.word	0x00000000
        /*04a0*/ 	.short	0x010a
        /*04a2*/ 	.byte	0x04
	.zero		1


	//   ....[59]....
        /*04a4*/ 	.word	0x00003760
        /*04a8*/ 	.word	0x000000ff
        /*04ac*/ 	.word	0x000000c0
        /*04b0*/ 	.short	0x010a
        /*04b2*/ 	.byte	0x2e
	.zero		1


	//   ....[60]....
        /*04b4*/ 	.word	0x00003840
        /*04b8*/ 	.word	0x000000ff
        /*04bc*/ 	.word	0x00000000
        /*04c0*/ 	.short	0x010a
        /*04c2*/ 	.byte	0x07
	.zero		1


	//   ....[61]....
        /*04c4*/ 	.word	0x00003980
        /*04c8*/ 	.word	0x000000ff
        /*04cc*/ 	.word	0x00000000
        /*04d0*/ 	.short	0x010a
        /*04d2*/ 	.byte	0x04
	.zero		1


	//   ....[62]....
        /*04d4*/ 	.word	0x00003d50
        /*04d8*/ 	.word	0x000000ff
        /*04dc*/ 	.word	0x00000000
        /*04e0*/ 	.short	0x010a
        /*04e2*/ 	.byte	0x04
	.zero		1


	//   ....[63]....
        /*04e4*/ 	.word	0x00003de0
        /*04e8*/ 	.word	0x000000ff
        /*04ec*/ 	.word	0x00000000
        /*04f0*/ 	.short	0x010a
        /*04f2*/ 	.byte	0x05
	.zero		1


	//   ....[64]....
        /*04f4*/ 	.word	0x00003e70
        /*04f8*/ 	.word	0x000000ff
        /*04fc*/ 	.word	0x00000000
        /*0500*/ 	.short	0x010a
        /*0502*/ 	.byte	0x05
	.zero		1


	//   ....[65]....
        /*0504*/ 	.word	0x00003f00
        /*0508*/ 	.word	0x000000ff
        /*050c*/ 	.word	0x00000000
        /*0510*/ 	.short	0x010a
        /*0512*/ 	.byte	0x04
	.zero		1


	//   ....[66]....
        /*0514*/ 	.word	0x00004390
        /*0518*/ 	.word	0x0000000c
        /*051c*/ 	.word	0x00000080
        /*0520*/ 	.short	0x010a
        /*0522*/ 	.byte	0xff
	.zero		1


	//   ....[67]....
        /*0524*/ 	.word	0x00004500
        /*0528*/ 	.word	0x00000000
        /*052c*/ 	.word	0x00000000
        /*0530*/ 	.short	0x0101
        /*0532*/ 	.byte	0xff
	.zero		1


	//   ....[68]....
        /*0534*/ 	.word	0x00004980
        /*0538*/ 	.word	0x000000ff
        /*053c*/ 	.word	0x00000078
        /*0540*/ 	.short	0x010a
        /*0542*/ 	.byte	0x18
	.zero		1


	//   ....[69]....
        /*0544*/ 	.word	0x00004b40
        /*0548*/ 	.word	0x000000ff
        /*054c*/ 	.word	0x00000058
        /*0550*/ 	.short	0x010a
        /*0552*/ 	.byte	0x04
	.zero		1


	//   ....[70]....
        /*0554*/ 	.word	0x00004d10
        /*0558*/ 	.word	0x000000ff
        /*055c*/ 	.word	0x00000040
        /*0560*/ 	.short	0x010b
        /*0562*/ 	.byte	0x04
	.zero		1


	//   ....[71]....
        /*0564*/ 	.word	0x00004d20
        /*0568*/ 	.word	0x000000ff
        /*056c*/ 	.word	0x00000000
        /*0570*/ 	.short	0x0101
        /*0572*/ 	.byte	0x14
	.zero		1


	//   ....[72]....
        /*0574*/ 	.word	0x00004d30
        /*0578*/ 	.word	0x000000ff
        /*057c*/ 	.word	0x00000058
        /*0580*/ 	.short	0x010a
        /*0582*/ 	.byte	0x05
	.zero		1


	//   ....[73]....
        /*0584*/ 	.word	0x00004f20
        /*0588*/ 	.word	0x000000ff
        /*058c*/ 	.word	0x00000040
        /*0590*/ 	.short	0x010b
        /*0592*/ 	.byte	0x05
	.zero		1


	//   ....[74]....
        /*0594*/ 	.word	0x00004f30
        /*0598*/ 	.word	0x000000ff
        /*059c*/ 	.word	0x00000000
        /*05a0*/ 	.short	0x0101
        /*05a2*/ 	.byte	0x04
	.zero		1


	//   ....[75]....
        /*05a4*/ 	.word	0x00004fd0
        /*05a8*/ 	.word	0x000000ff
        /*05ac*/ 	.word	0x00000000
        /*05b0*/ 	.short	0x010a
        /*05b2*/ 	.byte	0x04
	.zero		1


	//   ....[76]....
        /*05b4*/ 	.word	0x00005060
        /*05b8*/ 	.word	0x000000ff
        /*05bc*/ 	.word	0x00000000
        /*05c0*/ 	.short	0x010a
        /*05c2*/ 	.byte	0x05
	.zero		1


	//   ....[77]....
        /*05c4*/ 	.word	0x00005100
        /*05c8*/ 	.word	0x00000000
        /*05cc*/ 	.word	0x00000000
        /*05d0*/ 	.short	0x010a
        /*05d2*/ 	.byte	0xff
	.zero		1


	//   ....[78]....
        /*05d4*/ 	.word	0x00005460
        /*05d8*/ 	.word	0x00000000
        /*05dc*/ 	.word	0x00000080
        /*05e0*/ 	.short	0x010a
        /*05e2*/ 	.byte	0xff
	.zero		1


	//   ....[79]....
        /*05e4*/ 	.word	0x00005530
        /*05e8*/ 	.word	0x00000000
        /*05ec*/ 	.word	0x00000000
        /*05f0*/ 	.short	0x0101
        /*05f2*/ 	.byte	0xff
	.zero		1


	//   ....[80]....
        /*05f4*/ 	.word	0x00006140
        /*05f8*/ 	.word	0x00000002
        /*05fc*/ 	.word	0x00000040
        /*0600*/ 	.short	0x010a
        /*0602*/ 	.byte	0xff
	.zero		1


	//   ....[81]....
        /*0604*/ 	.word	0x00006180
        /*0608*/ 	.word	0x0000001b
        /*060c*/ 	.word	0x000000a0
        /*0610*/ 	.short	0x010a
        /*0612*/ 	.byte	0xff
	.zero		1


	//   ....[82]....
        /*0614*/ 	.word	0x00006270
        /*0618*/ 	.word	0x00000002
        /*061c*/ 	.word	0x00000040
        /*0620*/ 	.short	0x010a
        /*0622*/ 	.byte	0xff
	.zero		1


	//   ....[83]....
        /*0624*/ 	.word	0x00006400
        /*0628*/ 	.word	0x0000001b
        /*062c*/ 	.word	0x000000a0
        /*0630*/ 	.short	0x010a
        /*0632*/ 	.byte	0xff
	.zero		1


	//   ....[84]....
        /*0634*/ 	.word	0x00006bd0
        /*0638*/ 	.word	0x00000000
        /*063c*/ 	.word	0x00000000
        /*0640*/ 	.short	0x0101
        /*0642*/ 	.byte	0xff
	.zero		1


	//   ....[85]....
        /*0644*/ 	.word	0x00006be0
        /*0648*/ 	.word	0x00000002
        /*064c*/ 	.word	0x00000040
        /*0650*/ 	.short	0x010a
        /*0652*/ 	.byte	0xff
	.zero		1


	//   ....[86]....
        /*0654*/ 	.word	0x00006ca0
        /*0658*/ 	.word	0x00000002
        /*065c*/ 	.word	0x00000040
        /*0660*/ 	.short	0x010a
        /*0662*/ 	.byte	0xff
	.zero		1


	//   ....[87]....
        /*0664*/ 	.word	0x00007050
        /*0668*/ 	.word	0x000000ff
        /*066c*/ 	.word	0x00000000
        /*0670*/ 	.short	0x0101
        /*0672*/ 	.byte	0x04
	.zero		1


	//   ....[88]....
        /*0674*/ 	.word	0x000075a0
        /*0678*/ 	.word	0x00000000
        /*067c*/ 	.word	0x00000000
        /*0680*/ 	.short	0x0101
        /*0682*/ 	.byte	0xff
	.zero		1


	//   ....[89]....
        /*0684*/ 	.word	0x00007850
        /*0688*/ 	.word	0x000000ff
        /*068c*/ 	.word	0x00000000
        /*0690*/ 	.short	0x0101
        /*0692*/ 	.byte	0x04
	.zero		1


	//   ....[90]....
        /*0694*/ 	.word	0x00007870
        /*0698*/ 	.word	0x00000000
        /*069c*/ 	.word	0x000000f0
        /*06a0*/ 	.short	0x010a
        /*06a2*/ 	.byte	0xff
	.zero		1


	//   ....[91]....
        /*06a4*/ 	.word	0x000078d0
        /*06a8*/ 	.word	0x00000000
        /*06ac*/ 	.word	0x00000020
        /*06b0*/ 	.short	0x010a
        /*06b2*/ 	.byte	0xff
	.zero		1


	//   ....[92]....
        /*06b4*/ 	.word	0x00007930
        /*06b8*/ 	.word	0x00000000
        /*06bc*/ 	.word	0x00000020
        /*06c0*/ 	.short	0x010a
        /*06c2*/ 	.byte	0xff
	.zero		1


	//   ....[93]....
        /*06c4*/ 	.word	0x00007980
        /*06c8*/ 	.word	0x00000003
        /*06cc*/ 	.word	0x00000080
        /*06d0*/ 	.short	0x010a
        /*06d2*/ 	.byte	0xff
	.zero		1


	//   ....[94]....
        /*06d4*/ 	.word	0x000079e0
        /*06d8*/ 	.word	0x00000000
        /*06dc*/ 	.word	0x00000000
        /*06e0*/ 	.short	0x010a
        /*06e2*/ 	.byte	0xff
	.zero		1


	//   ....[95]....
        /*06e4*/ 	.word	0x00007a40
        /*06e8*/ 	.word	0x00000000
        /*06ec*/ 	.word	0x00000000
        /*06f0*/ 	.short	0x010a
        /*06f2*/ 	.byte	0xff
	.zero		1


	//   ....[96]....
        /*06f4*/ 	.word	0x00007aa0
        /*06f8*/ 	.word	0x00000000
        /*06fc*/ 	.word	0x00000000
        /*0700*/ 	.short	0x010a
        /*0702*/ 	.byte	0xff
	.zero		1


	//   ....[97]....
        /*0704*/ 	.word	0x00007af0
        /*0708*/ 	.word	0x00000002
        /*070c*/ 	.word	0x000000e0
        /*0710*/ 	.short	0x010a
        /*0712*/ 	.byte	0xff
	.zero		1


	//   ....[98]....
        /*0714*/ 	.word	0x00007b50
        /*0718*/ 	.word	0x00000002
        /*071c*/ 	.word	0x00000090
        /*0720*/ 	.short	0x010a
        /*0722*/ 	.byte	0xff
	.zero		1


	//   ....[99]....
        /*0724*/ 	.word	0x00007ba0
        /*0728*/ 	.word	0x00000002
        /*072c*/ 	.word	0x00000080
        /*0730*/ 	.short	0x010a
        /*0732*/ 	.byte	0xff
	.zero		1


	//   ....[100]....
        /*0734*/ 	.word	0x00007c00
        /*0738*/ 	.word	0x00000000
        /*073c*/ 	.word	0x00000090
        /*0740*/ 	.short	0x010a
        /*0742*/ 	.byte	0xff
	.zero		1


	//   ....[101]....
        /*0744*/ 	.word	0x00007c50
        /*0748*/ 	.word	0x00000000
        /*074c*/ 	.word	0x00000080
        /*0750*/ 	.short	0x010a
        /*0752*/ 	.byte	0xff
	.zero		1


	//   ....[102]....
        /*0754*/ 	.word	0x00007cb0
        /*0758*/ 	.word	0x00000002
        /*075c*/ 	.word	0x000000c0
        /*0760*/ 	.short	0x010a
        /*0762*/ 	.byte	0xff
	.zero		1


	//   ....[103]....
        /*0764*/ 	.word	0x00007d10
        /*0768*/ 	.word	0x00000000
        /*076c*/ 	.word	0x00000000
        /*0770*/ 	.short	0x010a
        /*0772*/ 	.byte	0xff
	.zero		1


	//   ....[104]....
        /*0774*/ 	.word	0x00007d70
        /*0778*/ 	.word	0x00000000
        /*077c*/ 	.word	0x00000000
        /*0780*/ 	.short	0x010a
        /*0782*/ 	.byte	0xff
	.zero		1


	//   ....[105]....
        /*0784*/ 	.word	0x00007dd0
        /*0788*/ 	.word	0x00000000
        /*078c*/ 	.word	0x00000000
        /*0790*/ 	.short	0x010a
        /*0792*/ 	.byte	0xff
	.zero		1


	//   ....[106]....
        /*0794*/ 	.word	0x00007e30
        /*0798*/ 	.word	0x00000000
        /*079c*/ 	.word	0x00000000
        /*07a0*/ 	.short	0x010a
        /*07a2*/ 	.byte	0xff
	.zero		1


	//   ....[107]....
        /*07a4*/ 	.word	0x00007e90
        /*07a8*/ 	.word	0x00000000
        /*07ac*/ 	.word	0x00000000
        /*07b0*/ 	.short	0x010a
        /*07b2*/ 	.byte	0xff
	.zero		1


	//   ....[108]....
        /*07b4*/ 	.word	0x00007ee0
        /*07b8*/ 	.word	0x0000000c
        /*07bc*/ 	.word	0x00000080
        /*07c0*/ 	.short	0x010a
        /*07c2*/ 	.byte	0xff
	.zero		1


	//   ....[109]....
        /*07c4*/ 	.word	0x00007f40
        /*07c8*/ 	.word	0x00000000
        /*07cc*/ 	.word	0x00000078
        /*07d0*/ 	.short	0x010a
        /*07d2*/ 	.byte	0xff
	.zero		1


	//   ....[110]....
        /*07d4*/ 	.word	0x00007fa0
        /*07d8*/ 	.word	0x00000000
        /*07dc*/ 	.word	0x00000058
        /*07e0*/ 	.short	0x010a
        /*07e2*/ 	.byte	0xff
	.zero		1


	//   ....[111]....
        /*07e4*/ 	.word	0x00008000
        /*07e8*/ 	.word	0x00000006
        /*07ec*/ 	.word	0x00000058
        /*07f0*/ 	.short	0x010a
        /*07f2*/ 	.byte	0xff
	.zero		1


	//   ....[112]....
        /*07f4*/ 	.word	0x00008060
        /*07f8*/ 	.word	0x00000000
        /*07fc*/ 	.word	0x00000000
        /*0800*/ 	.short	0x010a
        /*0802*/ 	.byte	0xff
	.zero		1


	//   ....[113]....
        /*0804*/ 	.word	0x000080c0
        /*0808*/ 	.word	0x00000000
        /*080c*/ 	.word	0x00000000
        /*0810*/ 	.short	0x010a
        /*0812*/ 	.byte	0xff
	.zero		1


	//   ....[114]....
        /*0814*/ 	.word	0x00008110
        /*0818*/ 	.word	0x00000000
        /*081c*/ 	.word	0x00000080
        /*0820*/ 	.short	0x010a
        /*0822*/ 	.byte	0xff
	.zero		1


	//   ....[115]....
        /*0824*/ 	.word	0x00008160
        /*0828*/ 	.word	0x00000002
        /*082c*/ 	.word	0x00000040
        /*0830*/ 	.short	0x010a
        /*0832*/ 	.byte	0xff
	.zero		1


	//   ....[116]....
        /*0834*/ 	.word	0x000081b0
        /*0838*/ 	.word	0x0000001b
        /*083c*/ 	.word	0x000000a0
        /*0840*/ 	.short	0x010a
        /*0842*/ 	.byte	0xff
	.zero		1


	//   ....[117]....
        /*0844*/ 	.word	0x00008200
        /*0848*/ 	.word	0x00000002
        /*084c*/ 	.word	0x00000040
        /*0850*/ 	.short	0x010a
        /*0852*/ 	.byte	0xff
	.zero		1


	//----- nvinfo : EIATTR_NUM_MBARRIERS
	.align		4
.L_47:
        /*0854*/ 	.byte	0x03, 0x38
        /*0856*/ 	.short	0x0020


	//----- nvinfo : EIATTR_EXIT_INSTR_OFFSETS
	.align		4
        /*0858*/ 	.byte	0x04, 0x1c
        /*085a*/ 	.short	(.L_49 - .L_48)


	//   ....[0]....
.L_48:
        /*085c*/ 	.word	0x00002ae0


	//   ....[1]....
        /*0860*/ 	.word	0x00002fd0


	//   ....[2]....
        /*0864*/ 	.word	0x00003030


	//   ....[3]....
        /*0868*/ 	.word	0x00004160


	//   ....[4]....
        /*086c*/ 	.word	0x00005130


	//   ....[5]....
        /*0870*/ 	.word	0x00005170


	//   ....[6]....
        /*0874*/ 	.word	0x00007740


	//   ....[7]....
        /*0878*/ 	.word	0x000077c0


	//   ....[8]....
        /*087c*/ 	.word	0x000077f0


	//   ....[9]....
        /*0880*/ 	.word	0x00007860


	//----- nvinfo : EIATTR_MAX_THREADS
	.align		4
.L_49:
        /*0884*/ 	.byte	0x04, 0x05
        /*0886*/ 	.short	(.L_51 - .L_50)
.L_50:
        /*0888*/ 	.word	0x00000100
        /*088c*/ 	.word	0x00000001
        /*0890*/ 	.word	0x00000001


	//----- nvinfo : EIATTR_CRS_STACK_SIZE
	.align		4
.L_51:
        /*0894*/ 	.byte	0x04, 0x1e
        /*0896*/ 	.short	(.L_53 - .L_52)
.L_52:
        /*0898*/ 	.word	0x00000000


	//----- nvinfo : EIATTR_CBANK_PARAM_SIZE
	.align		4
.L_53:
        /*089c*/ 	.byte	0x03, 0x19
        /*089e*/ 	.short	0x0800


	//----- nvinfo : EIATTR_PARAM_CBANK
	.align		4
        /*08a0*/ 	.byte	0x04, 0x0a
        /*08a2*/ 	.short	(.L_55 - .L_54)
	.align		4
.L_54:
        /*08a4*/ 	.word	index@(.nv.constant0._ZN7cutlass13device_kernelINS_4gemm6kernel13GemmUniversalIN4cute5tupleIJiiiiEEENS1_10collective13CollectiveMmaINS1_35MainloopSm100TmaUmmaWarpSpecializedILi4ELi2ELi4ENS5_IJNS4_1CILi1EEENSA_ILi2EEESB_EEEEENS5_IJNSA_ILi64EEESF_NSA_ILi128EEEEEENS_6half_tENS5_IJlSB_lEEESI_SJ_NS4_8TiledMMAINS4_8MMA_AtomIJNS4_20SM100_MMA_F16BF16_SSISI_SI_fLi64ELi64ELNS4_4UMMA5MajorE0ELSO_0ELNSN_7ScaleInE0ELSP_0EEEEEENS4_6LayoutINS5_IJSB_SB_SB_EEENS5_IJNSA_ILi0EEESU_SU_EEEEENS5_IJNS4_10UnderscoreESX_SX_EEEEENS4_23SM90_TMA_LOAD_MULTICASTENS4_14ComposedLayoutINS4_7SwizzleILi3ELi4ELi3EEENS4_18smem_ptr_flag_bitsILi16EEENSS_INS5_IJNSA_ILi8EEESF_EEENS5_IJSF_SB_EEEEEEEvNS4_8identityENS4_13SM90_TMA_LOADES1A_vS1B_EENS_8epilogue10collective18CollectiveEpilogueINS1E_23Sm100TmaWarpSpecializedILi3ELi2ELi16ELb1ELb0EEEJSH_NS5_IJNSS_ISF_SB_EENSS_INSA_ILi32EEESB_EEEEESI_SJ_SI_SJ_NS1E_6fusion15FusionCallbacksIS1I_NS1N_17LinearCombinationISI_fSI_fLNS_15FloatRoundStyleE2EEESH_S1M_JEEENS4_5SM1004TMEM4LOAD26SM100_TMEM_LOAD_16dp256b4xES1C_NS11_INS12_ILi2ELi4ELi3EEES15_NSS_INS5_IJS16_S1K_EEENS5_IJS1K_SB_EEEEEEENS4_17SM75_U32x4_LDSM_NENS4_14SM90_TMA_STOREES21_NS4_17SM90_U32x4_STSM_NENS4_39AutoVectorizingCopyWithAssumedAlignmentILi128EEEEEEvvEEEEvNT_6ParamsE)
        /*08a8*/ 	.short	0x0380
        /*08aa*/ 	.short	0x0800


	//----- nvinfo : EIATTR_SW_WAR
	.align		4
.L_55:
        /*08ac*/ 	.byte	0x04, 0x36
        /*08ae*/ 	.short	(.L_57 - .L_56)
.L_56:
        /*08b0*/ 	.word	0x00000008
.L_57:


//--------------------- .nv.callgraph             --------------------------
	.section	.nv.callgraph,"",@"SHT_CUDA_CALLGRAPH"
	.align	4
	.sectionentsize	8
	.align		4
        /*0000*/ 	.word	0x00000000
	.align		4
        /*0004*/ 	.word	0xffffffff
	.align		4
        /*0008*/ 	.word	index@(_ZN7cutlass13device_kernelINS_4gemm6kernel13GemmUniversalIN4cute5tupleIJiiiiEEENS1_10collective13CollectiveMmaINS1_35MainloopSm100TmaUmmaWarpSpecializedILi4ELi2ELi4ENS5_IJNS4_1CILi1EEENSA_ILi2EEESB_EEEEENS5_IJNSA_ILi64EEESF_NSA_ILi128EEEEEENS_6half_tENS5_IJlSB_lEEESI_SJ_NS4_8TiledMMAINS4_8MMA_AtomIJNS4_20SM100_MMA_F16BF16_SSISI_SI_fLi64ELi64ELNS4_4UMMA5MajorE0ELSO_0ELNSN_7ScaleInE0ELSP_0EEEEEENS4_6LayoutINS5_IJSB_SB_SB_EEENS5_IJNSA_ILi0EEESU_SU_EEEEENS5_IJNS4_10UnderscoreESX_SX_EEEEENS4_23SM90_TMA_LOAD_MULTICASTENS4_14ComposedLayoutINS4_7SwizzleILi3ELi4ELi3EEENS4_18smem_ptr_flag_bitsILi16EEENSS_INS5_IJNSA_ILi8EEESF_EEENS5_IJSF_SB_EEEEEEEvNS4_8identityENS4_13SM90_TMA_LOADES1A_vS1B_EENS_8epilogue10collective18CollectiveEpilogueINS1E_23Sm100TmaWarpSpecializedILi3ELi2ELi16ELb1ELb0EEEJSH_NS5_IJNSS_ISF_SB_EENSS_INSA_ILi32EEESB_EEEEESI_SJ_SI_SJ_NS1E_6fusion15FusionCallbacksIS1I_NS1N_17LinearCombinationISI_fSI_fLNS_15FloatRoundStyleE2EEESH_S1M_JEEENS4_5SM1004TMEM4LOAD26SM100_TMEM_LOAD_16dp256b4xES1C_NS11_INS12_ILi2ELi4ELi3EEES15_NSS_INS5_IJS16_S1K_EEENS5_IJS1K_SB_EEEEEEENS4_17SM75_U32x4_LDSM_NENS4_14SM90_TMA_STOREES21_NS4_17SM90_U32x4_STSM_NENS4_39AutoVectorizingCopyWithAssumedAlignmentILi128EEEEEEvvEEEEvNT_6ParamsE)
	.align		4
        /*000c*/ 	.word	index@(__assertfail)
	.align		4
        /*0010*/ 	.word	0x00000000
	.align		4
        /*0014*/ 	.word	0xfffffffe
	.align		4
        /*0018*/ 	.word	0x00000000
	.align		4
        /*001c*/ 	.word	0xfffffffd
	.align		4
        /*0020*/ 	.word	0x00000000
	.align		4
        /*0024*/ 	.word	0xfffffffc


//--------------------- .nv.constant4             --------------------------
	.section	.nv.constant4,"a",@progbits
	.align	8
	.align		8
.nv.constant4:
        /*0000*/ 	.dword	__assertfail
	.align		8
        /*0008*/ 	.dword	__unnamed_1
	.align		8
        /*0010*/ 	.dword	__unnamed_2
	.align		8
        /*0018*/ 	.dword	_ZN39_INTERNAL_da744e42_4_k_cu_cb74bf62_62964cuda3std3__45__cpo5beginE
	.align		8
        /*0020*/ 	.dword	_ZN39_INTERNAL_da744e42_4_k_cu_cb74bf62_62964cuda3std3__45__cpo3endE
	.align		8
        /*0028*/ 	.dword	_ZN39_INTERNAL_da744e42_4_k_cu_cb74bf62_62964cuda3std3__45__cpo6cbeginE
	.align		8
        /*0030*/ 	.dword	_ZN39_INTERNAL_da744e42_4_k_cu_cb74bf62_62964cuda3std3__45__cpo4cendE
	.align		8
        /*0038*/ 	.dword	_ZN39_INTERNAL_da744e42_4_k_cu_cb74bf62_62964cuda3std3__441_GLOBAL__N__da744e42_4_k_cu_cb74bf62_62966ignoreE
	.align		8
        /*0040*/ 	.dword	_ZN39_INTERNAL_da744e42_4_k_cu_cb74bf62_62964cuda3std3__419piecewise_constructE
	.align		8
        /*0048*/ 	.dword	_ZN39_INTERNAL_da744e42_4_k_cu_cb74bf62_62964cuda3std3__48in_placeE
	.align		8
        /*0050*/ 	.dword	_ZN39_INTERNAL_da744e42_4_k_cu_cb74bf62_62964cuda3std6ranges3__45__cpo4swapE
	.align		8
        /*0058*/ 	.dword	_ZN39_INTERNAL_da744e42_4_k_cu_cb74bf62_62964cuda3std6ranges3__45__cpo9iter_moveE
	.align		8
        /*0060*/ 	.dword	_ZN39_INTERNAL_da744e42_4_k_cu_cb74bf62_62964cute7productE
	.align		8
        /*0068*/ 	.dword	_ZN39_INTERNAL_da744e42_4_k_cu_cb74bf62_62964cute1_E
	.align		8
        /*0070*/ 	.dword	$str$25
	.align		8
        /*0078*/ 	.dword	$str$26
	.align		8
        /*0080*/ 	.dword	$str$27
	.align		8
        /*0088*/ 	.dword	$str$28


//--------------------- .text._ZN7cutlass13device_kernelINS_4gemm6kernel13GemmUniversalIN4cute5tupleIJiiiiEEENS1_10collective13CollectiveMmaINS1_35MainloopSm100TmaUmmaWarpSpecializedILi4ELi2ELi4ENS5_IJNS4_1CILi1EEENSA_ILi2EEESB_EEEEENS5_IJNSA_ILi64EEESF_NSA_ILi128EEEEEENS_6half_tENS5_IJlSB_lEEESI_SJ_NS4_8TiledMMAINS4_8MMA_AtomIJNS4_20SM100_MMA_F16BF16_SSISI_SI_fLi64ELi64ELNS4_4UMMA5MajorE0ELSO_0ELNSN_7ScaleInE0ELSP_0EEEEEENS4_6LayoutINS5_IJSB_SB_SB_EEENS5_IJNSA_ILi0EEESU_SU_EEEEENS5_IJNS4_10UnderscoreESX_SX_EEEEENS4_23SM90_TMA_LOAD_MULTICASTENS4_14ComposedLayoutINS4_7SwizzleILi3ELi4ELi3EEENS4_18smem_ptr_flag_bitsILi16EEENSS_INS5_IJNSA_ILi8EEESF_EEENS5_IJSF_SB_EEEEEEEvNS4_8identityENS4_13SM90_TMA_LOADES1A_vS1B_EENS_8epilogue10collective18CollectiveEpilogueINS1E_23Sm100TmaWarpSpecializedILi3ELi2ELi16ELb1ELb0EEEJSH_NS5_IJNSS_ISF_SB_EENSS_INSA_ILi32EEESB_EEEEESI_SJ_SI_SJ_NS1E_6fusion15FusionCallbacksIS1I_NS1N_17LinearCombinationISI_fSI_fLNS_15FloatRoundStyleE2EEESH_S1M_JEEENS4_5SM1004TMEM4LOAD26SM100_TMEM_LOAD_16dp256b4xES1C_NS11_INS12_ILi2ELi4ELi3EEES15_NSS_INS5_IJS16_S1K_EEENS5_IJS1K_SB_EEEEEEENS4_17SM75_U32x4_LDSM_NENS4_14SM90_TMA_STOREES21_NS4_17SM90_U32x4_STSM_NENS4_39AutoVectorizingCopyWithAssumedAlignmentILi128EEEEEEvvEEEEvNT_6ParamsE --------------------------
	.section	.text._ZN7cutlass13device_kernelINS_4gemm6kernel13GemmUniversalIN4cute5tupleIJiiiiEEENS1_10collective13CollectiveMmaINS1_35MainloopSm100TmaUmmaWarpSpecializedILi4ELi2ELi4ENS5_IJNS4_1CILi1EEENSA_ILi2EEESB_EEEEENS5_IJNSA_ILi64EEESF_NSA_ILi128EEEEEENS_6half_tENS5_IJlSB_lEEESI_SJ_NS4_8TiledMMAINS4_8MMA_AtomIJNS4_20SM100_MMA_F16BF16_SSISI_SI_fLi64ELi64ELNS4_4UMMA5MajorE0ELSO_0ELNSN_7ScaleInE0ELSP_0EEEEEENS4_6LayoutINS5_IJSB_SB_SB_EEENS5_IJNSA_ILi0EEESU_SU_EEEEENS5_IJNS4_10UnderscoreESX_SX_EEEEENS4_23SM90_TMA_LOAD_MULTICASTENS4_14ComposedLayoutINS4_7SwizzleILi3ELi4ELi3EEENS4_18smem_ptr_flag_bitsILi16EEENSS_INS5_IJNSA_ILi8EEESF_EEENS5_IJSF_SB_EEEEEEEvNS4_8identityENS4_13SM90_TMA_LOADES1A_vS1B_EENS_8epilogue10collective18CollectiveEpilogueINS1E_23Sm100TmaWarpSpecializedILi3ELi2ELi16ELb1ELb0EEEJSH_NS5_IJNSS_ISF_SB_EENSS_INSA_ILi32EEESB_EEEEESI_SJ_SI_SJ_NS1E_6fusion15FusionCallbacksIS1I_NS1N_17LinearCombinationISI_fSI_fLNS_15FloatRoundStyleE2EEESH_S1M_JEEENS4_5SM1004TMEM4LOAD26SM100_TMEM_LOAD_16dp256b4xES1C_NS11_INS12_ILi2ELi4ELi3EEES15_NSS_INS5_IJS16_S1K_EEENS5_IJS1K_SB_EEEEEEENS4_17SM75_U32x4_LDSM_NENS4_14SM90_TMA_STOREES21_NS4_17SM90_U32x4_STSM_NENS4_39AutoVectorizingCopyWithAssumedAlignmentILi128EEEEEEvvEEEEvNT_6ParamsE,"ax",@progbits
	.align	128
.text._ZN7cutlass13device_kernelINS_4gemm6kernel13GemmUniversalIN4cute5tupleIJiiiiEEENS1_10collective13CollectiveMmaINS1_35MainloopSm100TmaUmmaWarpSpecializedILi4ELi2ELi4ENS5_IJNS4_1CILi1EEENSA_ILi2EEESB_EEEEENS5_IJNSA_ILi64EEESF_NSA_ILi128EEEEEENS_6half_tENS5_IJlSB_lEEESI_SJ_NS4_8TiledMMAINS4_8MMA_AtomIJNS4_20SM100_MMA_F16BF16_SSISI_SI_fLi64ELi64ELNS4_4UMMA5MajorE0ELSO_0ELNSN_7ScaleInE0ELSP_0EEEEEENS4_6LayoutINS5_IJSB_SB_SB_EEENS5_IJNSA_ILi0EEESU_SU_EEEEENS5_IJNS4_10UnderscoreESX_SX_EEEEENS4_23SM90_TMA_LOAD_MULTICASTENS4_14ComposedLayoutINS4_7SwizzleILi3ELi4ELi3EEENS4_18smem_ptr_flag_bitsILi16EEENSS_INS5_IJNSA_ILi8EEESF_EEENS5_IJSF_SB_EEEEEEEvNS4_8identityENS4_13SM90_TMA_LOADES1A_vS1B_EENS_8epilogue10collective18CollectiveEpilogueINS1E_23Sm100TmaWarpSpecializedILi3ELi2ELi16ELb1ELb0EEEJSH_NS5_IJNSS_ISF_SB_EENSS_INSA_ILi32EEESB_EEEEESI_SJ_SI_SJ_NS1E_6fusion15FusionCallbacksIS1I_NS1N_17LinearCombinationISI_fSI_fLNS_15FloatRoundStyleE2EEESH_S1M_JEEENS4_5SM1004TMEM4LOAD26SM100_TMEM_LOAD_16dp256b4xES1C_NS11_INS12_ILi2ELi4ELi3EEES15_NSS_INS5_IJS16_S1K_EEENS5_IJS1K_SB_EEEEEEENS4_17SM75_U32x4_LDSM_NENS4_14SM90_TMA_STOREES21_NS4_17SM90_U32x4_STSM_NENS4_39AutoVectorizingCopyWithAssumedAlignmentILi128EEEEEEvvEEEEvNT_6ParamsE:
        .type           _ZN7cutlass13device_kernelINS_4gemm6kernel13GemmUniversalIN4cute5tupleIJiiiiEEENS1_10collective13CollectiveMmaINS1_35MainloopSm100TmaUmmaWarpSpecializedILi4ELi2ELi4ENS5_IJNS4_1CILi1EEENSA_ILi2EEESB_EEEEENS5_IJNSA_ILi64EEESF_NSA_ILi128EEEEEENS_6half_tENS5_IJlSB_lEEESI_SJ_NS4_8TiledMMAINS4_8MMA_AtomIJNS4_20SM100_MMA_F16BF16_SSISI_SI_fLi64ELi64ELNS4_4UMMA5MajorE0ELSO_0ELNSN_7ScaleInE0ELSP_0EEEEEENS4_6LayoutINS5_IJSB_SB_SB_EEENS5_IJNSA_ILi0EEESU_SU_EEEEENS5_IJNS4_10UnderscoreESX_SX_EEEEENS4_23SM90_TMA_LOAD_MULTICASTENS4_14ComposedLayoutINS4_7SwizzleILi3ELi4ELi3EEENS4_18smem_ptr_flag_bitsILi16EEENSS_INS5_IJNSA_ILi8EEESF_EEENS5_IJSF_SB_EEEEEEEvNS4_8identityENS4_13SM90_TMA_LOADES1A_vS1B_EENS_8epilogue10collective18CollectiveEpilogueINS1E_23Sm100TmaWarpSpecializedILi3ELi2ELi16ELb1ELb0EEEJSH_NS5_IJNSS_ISF_SB_EENSS_INSA_ILi32EEESB_EEEEESI_SJ_SI_SJ_NS1E_6fusion15FusionCallbacksIS1I_NS1N_17LinearCombinationISI_fSI_fLNS_15FloatRoundStyleE2EEESH_S1M_JEEENS4_5SM1004TMEM4LOAD26SM100_TMEM_LOAD_16dp256b4xES1C_NS11_INS12_ILi2ELi4ELi3EEES15_NSS_INS5_IJS16_S1K_EEENS5_IJS1K_SB_EEEEEEENS4_17SM75_U32x4_LDSM_NENS4_14SM90_TMA_STOREES21_NS4_17SM90_U32x4_STSM_NENS4_39AutoVectorizingCopyWithAssumedAlignmentILi128EEEEEEvvEEEEvNT_6ParamsE,@function
        .size           _ZN7cutlass13device_kernelINS_4gemm6kernel13GemmUniversalIN4cute5tupleIJiiiiEEENS1_10collective13CollectiveMmaINS1_35MainloopSm100TmaUmmaWarpSpecializedILi4ELi2ELi4ENS5_IJNS4_1CILi1EEENSA_ILi2EEESB_EEEEENS5_IJNSA_ILi64EEESF_NSA_ILi128EEEEEENS_6half_tENS5_IJlSB_lEEESI_SJ_NS4_8TiledMMAINS4_8MMA_AtomIJNS4_20SM100_MMA_F16BF16_SSISI_SI_fLi64ELi64ELNS4_4UMMA5MajorE0ELSO_0ELNSN_7ScaleInE0ELSP_0EEEEEENS4_6LayoutINS5_IJSB_SB_SB_EEENS5_IJNSA_ILi0EEESU_SU_EEEEENS5_IJNS4_10UnderscoreESX_SX_EEEEENS4_23SM90_TMA_LOAD_MULTICASTENS4_14ComposedLayoutINS4_7SwizzleILi3ELi4ELi3EEENS4_18smem_ptr_flag_bitsILi16EEENSS_INS5_IJNSA_ILi8EEESF_EEENS5_IJSF_SB_EEEEEEEvNS4_8identityENS4_13SM90_TMA_LOADES1A_vS1B_EENS_8epilogue10collective18CollectiveEpilogueINS1E_23Sm100TmaWarpSpecializedILi3ELi2ELi16ELb1ELb0EEEJSH_NS5_IJNSS_ISF_SB_EENSS_INSA_ILi32EEESB_EEEEESI_SJ_SI_SJ_NS1E_6fusion15FusionCallbacksIS1I_NS1N_17LinearCombinationISI_fSI_fLNS_15FloatRoundStyleE2EEESH_S1M_JEEENS4_5SM1004TMEM4LOAD26SM100_TMEM_LOAD_16dp256b4xES1C_NS11_INS12_ILi2ELi4ELi3EEES15_NSS_INS5_IJS16_S1K_EEENS5_IJS1K_SB_EEEEEEENS4_17SM75_U32x4_LDSM_NENS4_14SM90_TMA_STOREES21_NS4_17SM90_U32x4_STSM_NENS4_39AutoVectorizingCopyWithAssumedAlignmentILi128EEEEEEvvEEEEvNT_6ParamsE,(.L_x_161 - _ZN7cutlass13device_kernelINS_4gemm6kernel13GemmUniversalIN4cute5tupleIJiiiiEEENS1_10collective13CollectiveMmaINS1_35MainloopSm100TmaUmmaWarpSpecializedILi4ELi2ELi4ENS5_IJNS4_1CILi1EEENSA_ILi2EEESB_EEEEENS5_IJNSA_ILi64EEESF_NSA_ILi128EEEEEENS_6half_tENS5_IJlSB_lEEESI_SJ_NS4_8TiledMMAINS4_8MMA_AtomIJNS4_20SM100_MMA_F16BF16_SSISI_SI_fLi64ELi64ELNS4_4UMMA5MajorE0ELSO_0ELNSN_7ScaleInE0ELSP_0EEEEEENS4_6LayoutINS5_IJSB_SB_SB_EEENS5_IJNSA_ILi0EEESU_SU_EEEEENS5_IJNS4_10UnderscoreESX_SX_EEEEENS4_23SM90_TMA_LOAD_MULTICASTENS4_14ComposedLayoutINS4_7SwizzleILi3ELi4ELi3EEENS4_18smem_ptr_flag_bitsILi16EEENSS_INS5_IJNSA_ILi8EEESF_EEENS5_IJSF_SB_EEEEEEEvNS4_8identityENS4_13SM90_TMA_LOADES1A_vS1B_EENS_8epilogue10collective18CollectiveEpilogueINS1E_23Sm100TmaWarpSpecializedILi3ELi2ELi16ELb1ELb0EEEJSH_NS5_IJNSS_ISF_SB_EENSS_INSA_ILi32EEESB_EEEEESI_SJ_SI_SJ_NS1E_6fusion15FusionCallbacksIS1I_NS1N_17LinearCombinationISI_fSI_fLNS_15FloatRoundStyleE2EEESH_S1M_JEEENS4_5SM1004TMEM4LOAD26SM100_TMEM_LOAD_16dp256b4xES1C_NS11_INS12_ILi2ELi4ELi3EEES15_NSS_INS5_IJS16_S1K_EEENS5_IJS1K_SB_EEEEEEENS4_17SM75_U32x4_LDSM_NENS4_14SM90_TMA_STOREES21_NS4_17SM90_U32x4_STSM_NENS4_39AutoVectorizingCopyWithAssumedAlignmentILi128EEEEEEvvEEEEvNT_6ParamsE)
        .other          _ZN7cutlass13device_kernelINS_4gemm6kernel13GemmUniversalIN4cute5tupleIJiiiiEEENS1_10collective13CollectiveMmaINS1_35MainloopSm100TmaUmmaWarpSpecializedILi4ELi2ELi4ENS5_IJNS4_1CILi1EEENSA_ILi2EEESB_EEEEENS5_IJNSA_ILi64EEESF_NSA_ILi128EEEEEENS_6half_tENS5_IJlSB_lEEESI_SJ_NS4_8TiledMMAINS4_8MMA_AtomIJNS4_20SM100_MMA_F16BF16_SSISI_SI_fLi64ELi64ELNS4_4UMMA5MajorE0ELSO_0ELNSN_7ScaleInE0ELSP_0EEEEEENS4_6LayoutINS5_IJSB_SB_SB_EEENS5_IJNSA_ILi0EEESU_SU_EEEEENS5_IJNS4_10UnderscoreESX_SX_EEEEENS4_23SM90_TMA_LOAD_MULTICASTENS4_14ComposedLayoutINS4_7SwizzleILi3ELi4ELi3EEENS4_18smem_ptr_flag_bitsILi16EEENSS_INS5_IJNSA_ILi8EEESF_EEENS5_IJSF_SB_EEEEEEEvNS4_8identityENS4_13SM90_TMA_LOADES1A_vS1B_EENS_8epilogue10collective18CollectiveEpilogueINS1E_23Sm100TmaWarpSpecializedILi3ELi2ELi16ELb1ELb0EEEJSH_NS5_IJNSS_ISF_SB_EENSS_INSA_ILi32EEESB_EEEEESI_SJ_SI_SJ_NS1E_6fusion15FusionCallbacksIS1I_NS1N_17LinearCombinationISI_fSI_fLNS_15FloatRoundStyleE2EEESH_S1M_JEEENS4_5SM1004TMEM4LOAD26SM100_TMEM_LOAD_16dp256b4xES1C_NS11_INS12_ILi2ELi4ELi3EEES15_NSS_INS5_IJS16_S1K_EEENS5_IJS1K_SB_EEEEEEENS4_17SM75_U32x4_LDSM_NENS4_14SM90_TMA_STOREES21_NS4_17SM90_U32x4_STSM_NENS4_39AutoVectorizingCopyWithAssumedAlignmentILi128EEEEEEvvEEEEvNT_6ParamsE,@"STO_CUDA_ENTRY STV_DEFAULT"
_ZN7cutlass13device_kernelINS_4gemm6kernel13GemmUniversalIN4cute5tupleIJiiiiEEENS1_10collective13CollectiveMmaINS1_35MainloopSm100TmaUmmaWarpSpecializedILi4ELi2ELi4ENS5_IJNS4_1CILi1EEENSA_ILi2EEESB_EEEEENS5_IJNSA_ILi64EEESF_NSA_ILi128EEEEEENS_6half_tENS5_IJlSB_lEEESI_SJ_NS4_8TiledMMAINS4_8MMA_AtomIJNS4_20SM100_MMA_F16BF16_SSISI_SI_fLi64ELi64ELNS4_4UMMA5MajorE0ELSO_0ELNSN_7ScaleInE0ELSP_0EEEEEENS4_6LayoutINS5_IJSB_SB_SB_EEENS5_IJNSA_ILi0EEESU_SU_EEEEENS5_IJNS4_10UnderscoreESX_SX_EEEEENS4_23SM90_TMA_LOAD_MULTICASTENS4_14ComposedLayoutINS4_7SwizzleILi3ELi4ELi3EEENS4_18smem_ptr_flag_bitsILi16EEENSS_INS5_IJNSA_ILi8EEESF_EEENS5_IJSF_SB_EEEEEEEvNS4_8identityENS4_13SM90_TMA_LOADES1A_vS1B_EENS_8epilogue10collective18CollectiveEpilogueINS1E_23Sm100TmaWarpSpecializedILi3ELi2ELi16ELb1ELb0EEEJSH_NS5_IJNSS_ISF_SB_EENSS_INSA_ILi32EEESB_EEEEESI_SJ_SI_SJ_NS1E_6fusion15FusionCallbacksIS1I_NS1N_17LinearCombinationISI_fSI_fLNS_15FloatRoundStyleE2EEESH_S1M_JEEENS4_5SM1004TMEM4LOAD26SM100_TMEM_LOAD_16dp256b4xES1C_NS11_INS12_ILi2ELi4ELi3EEES15_NSS_INS5_IJS16_S1K_EEENS5_IJS1K_SB_EEEEEEENS4_17SM75_U32x4_LDSM_NENS4_14SM90_TMA_STOREES21_NS4_17SM90_U32x4_STSM_NENS4_39AutoVectorizingCopyWithAssumedAlignmentILi128EEEEEEvvEEEEvNT_6ParamsE:
[----:B------:R-:W1:Y:S01]  /*0000*/  LDC R1, c[0x0][0x37c] ;  /* 0x0000df00ff017b82 */ /* 0x000e620000000800 */
[----:B------:R-:W2:Y:S01]  /*0010*/  S2R R55, SR_TID.X ;  /* 0x0000000000377919 */ /* 0x000ea20000002100 */
[----:B------:R-:W3:Y:S01]  /*0020*/  LDCU.64 UR8, c[0x0][0x890] ;  /* 0x00011200ff0877ac */ /* 0x000ee20008000a00 */
[----:B------:R-:W-:Y:S02]  /*0030*/  PRMT R45, RZ, 0x7610, R45 ;  /* 0x00007610ff2d7816 */ /* 0x000fe4000000002d */
[----:B------:R-:W-:Y:S01]  /*0040*/  ELECT P3, URZ, PT ;  /* 0x0000000000ff782f */ /* 0x000fe20003860000 */
[----:B---3--:R-:W-:-:S04]  /*0050*/  UISETP.NE.U32.AND UP0, UPT, UR8, URZ, UPT ;  /* 0x000000ff0800728c */ /* 0x008fc8000bf05070 */
[----:B------:R-:W-:Y:S01]  /*0060*/  UISETP.NE.AND.EX UP0, UPT, UR9, URZ, UPT, UP0 ;  /* 0x000000ff0900728c */ /* 0x000fe2000bf05300 */
[----:B--2---:R-:W-:-:S05]  /*0070*/  SHF.R.U32.HI R46, RZ, 0x5, R55 ;  /* 0x00000005ff2e7819 */ /* 0x004fca0000011637 */
[----:B------:R-:W2:Y:S02]  /*0080*/  SHFL.IDX PT, R0, R46, RZ, 0x1f ;  /* 0x00001fff2e007589 */ /* 0x000ea400000e0000 */
[----:B--2---:R-:W-:Y:S01]  /*0090*/  R2UR UR22, R0 ;  /* 0x00000000001672ca */ /* 0x004fe200000e0000 */
[----:B-1----:R-:W-:-:S14]  /*00a0*/  BRA.U UP0, `(.L_x_0) ;  /* 0x0000000100307547 */ /* 0x002fdc000b800000 */
[----:B------:R-:W1:Y:S02]  /*00b0*/  LDCU.64 UR4, c[0x0][0x888] ;  /* 0x00011100ff0477ac */ /* 0x000e640008000a00 */
[----:B-1----:R-:W-:-:S04]  /*00c0*/  UISETP.NE.U32.AND UP0, UPT, UR4, URZ, UPT ;  /* 0x000000ff0400728c */ /* 0x002fc8000bf05070 */
[----:B------:R-:W-:-:S09]  /*00d0*/  UISETP.NE.AND.EX UP0, UPT, UR5, URZ, UPT, UP0 ;  /* 0x000000ff0500728c */ /* 0x000fd2000bf05300 */
[----:B------:R-:W-:Y:S05]  /*00e0*/  BRA.U !UP0, `(.L_x_1) ;  /* 0x0000000108147547 */ /* 0x000fea000b800000 */
[----:B------:R-:W1:Y:S01]  /*00f0*/  LDC.64 R26, c[0x0][0x888] ;  /* 0x00022200ff1a7b82 */ /* 0x000e620000000a00 */
[----:B------:R-:W1:Y:S02]  /*0100*/  LDCU.64 UR4, c[0x0][0x358] ;  /* 0x00006b00ff0477ac */ /* 0x000e640008000a00 */
[----:B-1----:R1:W5:Y:S01]  /*0110*/  LDG.E R26, desc[UR4][R26.64] ;  /* 0x000000041a1a7981 */ /* 0x002362000c1e1900 */
[----:B------:R-:W-:Y:S01]  /*0120*/  HFMA2 R45, -RZ, RZ, 0, 5.9604644775390625e-08 ;  /* 0x00000001ff2d7431 */ /* 0x000fe200000001ff */
[----:B------:R-:W-:Y:S05]  /*0130*/  BRA `(.L_x_0) ;  /* 0x00000000000c7947 */ /* 0x000fea0003800000 */
.L_x_1:
[----:B------:R-:W1:Y:S01]  /*0140*/  LDCU UR4, c[0x0][0x880] ;  /* 0x00011000ff0477ac */ /* 0x000e620008000800 */
[----:B------:R-:W-:Y:S01]  /*0150*/  HFMA2 R45, -RZ, RZ, 0, 5.9604644775390625e-08 ;  /* 0x00000001ff2d7431 */ /* 0x000fe200000001ff */
[----:B-1----:R-:W-:-:S07]  /*0160*/  MOV R26, UR4 ;  /* 0x00000004001a7c02 */ /* 0x002fce0008000f00 */
.L_x_0:
[----:B------:R-:W2:Y:S02]  /*0170*/  LDCU.64 UR4, c[0x0][0x8b0] ;  /* 0x00011600ff0477ac */ /* 0x000ea40008000a00 */
[----:B--2---:R-:W-:-:S04]  /*0180*/  UISETP.NE.U32.AND UP0, UPT, UR4, URZ, UPT ;  /* 0x000000ff0400728c */ /* 0x004fc8000bf05070 */
[----:B------:R-:W-:-:S09]  /*0190*/  UISETP.NE.AND.EX UP0, UPT, UR5, URZ, UPT, UP0 ;  /* 0x000000ff0500728c */ /* 0x000fd2000bf05300 */
[----:B------:R-:W-:Y:S05]  /*01a0*/  BRA.U UP0, `(.L_x_2) ;  /* 0x0000000100287547 */ /* 0x000fea000b800000 */
[----:B------:R-:W2:Y:S02]  /*01b0*/  LDCU.64 UR4, c[0x0][0x8a8] ;  /* 0x00011500ff0477ac */ /* 0x000ea40008000a00 */
[----:B--2---:R-:W-:-:S04]  /*01c0*/  UISETP.NE.U32.AND UP0, UPT, UR4, URZ, UPT ;  /* 0x000000ff0400728c */ /* 0x004fc8000bf05070 */
[----:B------:R-:W-:-:S09]  /*01d0*/  UISETP.NE.AND.EX UP0, UPT, UR5, URZ, UPT, UP0 ;  /* 0x000000ff0500728c */ /* 0x000fd2000bf05300 */
[----:B------:R-:W-:Y:S05]  /*01e0*/  BRA.U !UP0, `(.L_x_3) ;  /* 0x0000000108107547 */ /* 0x000fea000b800000 */
[----:B------:R-:W2:Y:S01]  /*01f0*/  LDC.64 R24, c[0x0][0x8a8] ;  /* 0x00022a00ff187b82 */ /* 0x000ea20000000a00 */
[----:B------:R-:W2:Y:S02]  /*0200*/  LDCU.64 UR4, c[0x0][0x358] ;  /* 0x00006b00ff0477ac */ /* 0x000ea40008000a00 */
[----:B--2---:R2:W5:Y:S01]  /*0210*/  LDG.E R24, desc[UR4][R24.64] ;  /* 0x0000000418187981 */ /* 0x004562000c1e1900 */
[----:B------:R-:W-:Y:S05]  /*0220*/  BRA `(.L_x_2) ;  /* 0x0000000000087947 */ /* 0x000fea0003800000 */
.L_x_3:
[----:B------:R-:W2:Y:S02]  /*0230*/  LDCU UR4, c[0x0][0x8a0] ;  /* 0x00011400ff0477ac */ /* 0x000ea40008000800 */
[----:B--2---:R-:W-:Y:S02]  /*0240*/  MOV R24, UR4 ;  /* 0x0000000400187c02 */ /* 0x004fe40008000f00 */
.L_x_2:
[----:B------:R-:W-:Y:S01]  /*0250*/  IMAD.U32 R0, RZ, RZ, UR22 ;  /* 0x00000016ff007e24 */ /* 0x000fe2000f8e00ff */
[----:B------:R-:W-:Y:S04]  /*0260*/  BSSY.RECONVERGENT B0, `(.L_x_4) ;  /* 0x000000c000007945 */ /* 0x000fe80003800200 */
[C---:B------:R-:W-:Y:S02]  /*0270*/  ISETP.NE.OR P1, PT, R0.reuse, 0x1, !P3 ;  /* 0x000000010000780c */ /* 0x040fe40005f25670 */
[----:B------:R-:W-:-:S11]  /*0280*/  ISETP.NE.OR P0, PT, R0, 0x3, !P3 ;  /* 0x000000030000780c */ /* 0x000fd60005f05670 */
[----:B------:R-:W-:Y:S05]  /*0290*/  @P1 BRA `(.L_x_5) ;  /* 0x0000000000201947 */ /* 0x000fea0003800000 */
[----:B------:R-:W3:Y:S02]  /*02a0*/  LDCU.64 UR4, c[0x0][0x348] ;  /* 0x00006900ff0477ac */ /* 0x000ee40008000a00 */
[----:B---3--:R-:W-:Y:S02]  /*02b0*/  UIADD3 UR6, UP1, UPT, UR4, 0x80, URZ ;  /* 0x0000008004067890 */ /* 0x008fe4000ff3e0ff */
[----:B------:R-:W-:Y:S02]  /*02c0*/  UIADD3 UR4, UP0, UPT, UR4, 0x180, URZ ;  /* 0x0000018004047890 */ /* 0x000fe4000ff1e0ff */
[----:B------:R-:W-:Y:S02]  /*02d0*/  UIADD3.X UR7, UPT, UPT, URZ, UR5, URZ, UP1, !UPT ;  /* 0x00000005ff077290 */ /* 0x000fe40008ffe4ff */
[----:B------:R-:W-:-:S07]  /*02e0*/  UIADD3.X UR5, UPT, UPT, URZ, UR5, URZ, UP0, !UPT ;  /* 0x00000005ff057290 */ /* 0x000fce00087fe4ff */
[----:B------:R3:W-:Y:S02]  /*02f0*/  UTMACCTL.PF [UR6] ;  /* 0x00000000060079b9 */ /* 0x0007e40008040000 */
[----:B------:R3:W-:Y:S02]  /*0300*/  UTMACCTL.PF [UR4] ;  /* 0x00000000040079b9 */ /* 0x0007e40008040000 */
[----:B---3--:R-:W-:Y:S01]  /*0310*/  NOP ;  /* 0x0000000000007918 */ /* 0x008fe20000000000 */
.L_x_5:
[----:B------:R-:W-:Y:S05]  /*0320*/  BSYNC.RECONVERGENT B0 ;  /* 0x0000000000007941 */ /* 0x000fea0003800200 */
.L_x_4:
[----:B------:R-:W-:Y:S04]  /*0330*/  BSSY.RECONVERGENT B0, `(.L_x_6) ;  /* 0x000000a000007945 */ /* 0x000fe80003800200 */
        /* <DEDUP_REMOVED lines=9> */
.L_x_7:
[----:B------:R-:W-:Y:S05]  /*03d0*/  BSYNC.RECONVERGENT B0 ;  /* 0x0000000000007941 */ /* 0x000fea0003800200 */
.L_x_6:
[----:B------:R-:W3:Y:S01]  /*03e0*/  LDCU.64 UR4, c[0x0][0x888] ;  /* 0x00011100ff0477ac */ /* 0x000ee20008000a00 */
[----:B------:R-:W-:Y:S02]  /*03f0*/  UISETP.EQ.U32.AND UP1, UPT, UR8, URZ, UPT ;  /* 0x000000ff0800728c */ /* 0x000fe4000bf22070 */
[----:B------:R-:W-:Y:S02]  /*0400*/  UPLOP3.LUT UP3, UPT, UPT, UPT, UPT, 0x80, 0x8 ;  /* 0x000000000008789c */ /* 0x000fe40003f6f070 */
[----:B---3--:R-:W-:-:S04]  /*0410*/  UISETP.NE.U32.AND UP0, UPT, UR4, URZ, UPT ;  /* 0x000000ff0400728c */ /* 0x008fc8000bf05070 */
[----:B------:R-:W-:-:S04]  /*0420*/  UISETP.NE.AND.EX UP0, UPT, UR5, URZ, UPT, UP0 ;  /* 0x000000ff0500728c */ /* 0x000fc8000bf05300 */
[----:B------:R-:W-:-:S04]  /*0430*/  UISETP.EQ.OR.EX UP2, UPT, UR9, URZ, !UP0, UP1 ;  /* 0x000000ff0900728c */ /* 0x000fc8000c742710 */
[----:B------:R-:W-:-:S06]  /*0440*/  UP2UR UR4, UPR, URZ, 0x4 ;  /* 0x00000004ff047883 */ /* 0x000fcc0008000000 */
[----:B------:R-:W-:Y:S01]  /*0450*/  MOV R49, UR4 ;  /* 0x0000000400317c02 */ /* 0x000fe20008000f00 */
[----:B------:R-:W-:Y:S06]  /*0460*/  BRA.U !UP2, `(.L_x_8) ;  /* 0x000000010a207547 */ /* 0x000fec000b800000 */
[----:B------:R-:W-:Y:S01]  /*0470*/  UISETP.NE.U32.AND UP1, UPT, UR8, URZ, UPT ;  /* 0x000000ff0800728c */ /* 0x000fe2000bf25070 */
[----:B-----5:R-:W-:Y:S01]  /*0480*/  FSETP.NEU.AND P0, PT, R26, RZ, PT ;  /* 0x000000ff1a00720b */ /* 0x020fe20003f0d000 */
[----:B------:R-:W-:Y:S02]  /*0490*/  USEL UR4, URZ, 0xffffffff, UP0 ;  /* 0xffffffffff047887 */ /* 0x000fe40008000000 */
[----:B------:R-:W-:-:S10]  /*04a0*/  UISETP.NE.AND.EX UP1, UPT, UR9, URZ, UPT, UP1 ;  /* 0x000000ff0900728c */ /* 0x000fd4000bf25310 */
[----:B------:R-:W-:Y:S01]  /*04b0*/  VOTEU.ANY UP0, P0 ;  /* 0x0000000000ff7886 */ /* 0x000fe20000000100 */
[----:B------:R-:W-:-:S04]  /*04c0*/  @!UP1 USEL UR4, URZ, 0xffffffff, UP0 ;  /* 0xffffffffff049887 */ /* 0x000fc80008000000 */
[----:B------:R-:W-:-:S04]  /*04d0*/  ULOP3.LUT UR4, UR4, 0x1, URZ, 0xc0, !UPT ;  /* 0x0000000104047892 */ /* 0x000fc8000f8ec0ff */
[----:B------:R-:W-:-:S11]  /*04e0*/  UISETP.NE.U32.AND UP3, UPT, UR4, 0x1, UPT ;  /* 0x000000010400788c */ /* 0x000fd6000bf65070 */
.L_x_8:
[----:B------:R-:W3:Y:S01]  /*04f0*/  SHFL.IDX PT, R2, R46, RZ, 0x1f ;  /* 0x00001fff2e027589 */ /* 0x000ee200000e0000 */
[----:B------:R-:W-:-:S04]  /*0500*/  UISETP.NE.AND UP0, UPT, UR22, 0x2, UPT ;  /* 0x000000021600788c */ /* 0x000fc8000bf05270 */
[----:B------:R-:W-:Y:S01]  /*0510*/  USEL UR37, URZ, 0x1, UP0 ;  /* 0x00000001ff257887 */ /* 0x000fe20008000000 */
[----:B---3--:R-:W-:-:S13]  /*0520*/  ISETP.NE.AND P0, PT, R2, RZ, PT ;  /* 0x000000ff0200720c */ /* 0x008fda0003f05270 */
[----:B------:R-:W-:Y:S05]  /*0530*/  @P0 BRA `(.L_x_9) ;  /* 0x0000000000580947 */ /* 0x000fea0003800000 */
[----:B------:R-:W3:Y:S01]  /*0540*/  S2UR UR4, SR_CgaCtaId ;  /* 0x00000000000479c3 */ /* 0x000ee20000008800 */
[----:B------:R-:W-:Y:S01]  /*0550*/  UMOV UR5, 0x400 ;  /* 0x0000040000057882 */ /* 0x000fe20000000000 */
[----:B------:R-:W-:Y:S01]  /*0560*/  UMOV UR8, 0x1 ;  /* 0x0000000100087882 */ /* 0x000fe20000000000 */
[----:B------:R-:W-:Y:S01]  /*0570*/  UMOV UR6, 0x2 ;  /* 0x0000000200067882 */ /* 0x000fe20000000000 */
[----:B------:R-:W-:-:S04]  /*0580*/  UIADD3 UR8, UPT, UPT, -UR8, 0x100000, URZ ;  /* 0x0010000008087890 */ /* 0x000fc8000fffe1ff */
[----:B------:R-:W-:Y:S02]  /*0590*/  USHF.L.U32 UR9, UR8, 0xb, URZ ;  /* 0x0000000b08097899 */ /* 0x000fe400080006ff */
[----:B------:R-:W-:Y:S02]  /*05a0*/  USHF.L.U32 UR8, UR8, 0x1, URZ ;  /* 0x0000000108087899 */ /* 0x000fe400080006ff */
[----:B------:R-:W-:-:S04]  /*05b0*/  UIADD3 UR6, UPT, UPT, -UR6, 0x100000, URZ ;  /* 0x0010000006067890 */ /* 0x000fc8000fffe1ff */
[----:B------:R-:W-:Y:S02]  /*05c0*/  USHF.L.U32 UR7, UR6, 0xb, URZ ;  /* 0x0000000b06077899 */ /* 0x000fe400080006ff */
[----:B------:R-:W-:Y:S01]  /*05d0*/  USHF.L.U32 UR6, UR6, 0x1, URZ ;  /* 0x0000000106067899 */ /* 0x000fe200080006ff */
[----:B------:R-:W-:Y:S01]  /*05e0*/  ELECT P0, URZ, PT ;  /* 0x0000000000ff782f */ /* 0x000fe20003800000 */
[----:B---3--:R-:W-:Y:S01]  /*05f0*/  ULEA UR4, UR4, UR5, 0x18 ;  /* 0x0000000504047291 */ /* 0x008fe2000f8ec0ff */
[----:B------:R-:W3:Y:S11]  /*0600*/  FENCE.VIEW.ASYNC.S ;  /* 0x00000000000073c6 */ /* 0x000ef60000000000 */
[----:B---3--:R3:W4:Y:S01]  /*0610*/  SYNCS.EXCH.64 URZ, [UR4], UR8 ;  /* 0x0000000804ff75b2 */ /* 0x0087220008000100 */
[----:B------:R3:W1:Y:S01]  /*0620*/  SYNCS.EXCH.64 URZ, [UR4+0x20], UR6 ;  /* 0x0000200604ff75b2 */ /* 0x0006620008000100 */
[----:B------:R3:W1:Y:S01]  /*0630*/  SYNCS.EXCH.64 URZ, [UR4+0x8], UR8 ;  /* 0x0000080804ff75b2 */ /* 0x0006620008000100 */
[----:B------:R3:W1:Y:S01]  /*0640*/  SYNCS.EXCH.64 URZ, [UR4+0x28], UR6 ;  /* 0x0000280604ff75b2 */ /* 0x0006620008000100 */
[----:B------:R3:W1:Y:S01]  /*0650*/  SYNCS.EXCH.64 URZ, [UR4+0x10], UR8 ;  /* 0x0000100804ff75b2 */ /* 0x0006620008000100 */
[----:B------:R3:W1:Y:S01]  /*0660*/  SYNCS.EXCH.64 URZ, [UR4+0x30], UR6 ;  /* 0x0000300604ff75b2 */ /* 0x0006620008000100 */
[----:B------:R3:W1:Y:S01]  /*0670*/  SYNCS.EXCH.64 URZ, [UR4+0x18], UR8 ;  /* 0x0000180804ff75b2 */ /* 0x0006620008000100 */
[----:B------:R3:W1:Y:S01]  /*0680*/  SYNCS.EXCH.64 URZ, [UR4+0x38], UR6 ;  /* 0x0000380604ff75b2 */ /* 0x0006620008000100 */
[----:B------:R-:W-:Y:S01]  /*0690*/  NOP ;  /* 0x0000000000007918 */ /* 0x000fe20000000000 */
.L_x_9:
[----:B------:R-:W2:Y:S01]  /*06a0*/  SHFL.IDX PT, R2, R46, RZ, 0x1f ;  /* 0x00001fff2e027589 */ /* 0x000ea200000e0000 */
[----:B------:R-:W-:Y:S01]  /*06b0*/  NOP ;  /* 0x0000000000007918 */ /* 0x000fe20000000000 */
[----:B--2---:R-:W-:-:S13]  /*06c0*/  ISETP.NE.AND P0, PT, R2, 0x1, PT ;  /* 0x000000010200780c */ /* 0x004fda0003f05270 */
[----:B------:R-:W-:Y:S05]  /*06d0*/  @P0 BRA `(.L_x_10) ;  /* 0x0000000000500947 */ /* 0x000fea0003800000 */
[----:B---3--:R-:W2:Y:S01]  /*06e0*/  S2UR UR4, SR_CgaCtaId ;  /* 0x00000000000479c3 */ /* 0x008ea20000008800 */
        /* <DEDUP_REMOVED lines=10> */
[----:B--2---:R-:W-:Y:S01]  /*0790*/  ULEA UR4, UR4, UR5, 0x18 ;  /* 0x0000000504047291 */ /* 0x004fe2000f8ec0ff */
[----:B------:R-:W2:Y:S11]  /*07a0*/  FENCE.VIEW.ASYNC.S ;  /* 0x00000000000073c6 */ /* 0x000eb60000000000 */
[----:B--2---:R2:W3:Y:S01]  /*07b0*/  SYNCS.EXCH.64 URZ, [UR4+0x40], UR8 ;  /* 0x0000400804ff75b2 */ /* 0x0044e20008000100 */
[----:B------:R2:W1:Y:S01]  /*07c0*/  SYNCS.EXCH.64 URZ, [UR4+0x58], UR6 ;  /* 0x0000580604ff75b2 */ /* 0x0004620008000100 */
[----:B------:R2:W1:Y:S01]  /*07d0*/  SYNCS.EXCH.64 URZ, [UR4+0x48], UR8 ;  /* 0x0000480804ff75b2 */ /* 0x0004620008000100 */
[----:B------:R2:W1:Y:S01]  /*07e0*/  SYNCS.EXCH.64 URZ, [UR4+0x60], UR6 ;  /* 0x0000600604ff75b2 */ /* 0x0004620008000100 */
[----:B------:R2:W1:Y:S01]  /*07f0*/  SYNCS.EXCH.64 URZ, [UR4+0x50], UR8 ;  /* 0x0000500804ff75b2 */ /* 0x0004620008000100 */
[----:B------:R2:W1:Y:S01]  /*0800*/  SYNCS.EXCH.64 URZ, [UR4+0x68], UR6 ;  /* 0x0000680604ff75b2 */ /* 0x0004620008000100 */
[----:B------:R-:W-:Y:S01]  /*0810*/  NOP ;  /* 0x0000000000007918 */ /* 0x000fe20000000000 */
.L_x_10:
[----:B------:R-:W4:Y:S01]  /*0820*/  SHFL.IDX PT, R2, R46, RZ, 0x1f ;  /* 0x00001fff2e027589 */ /* 0x000f2200000e0000 */
[----:B------:R-:W-:Y:S01]  /*0830*/  NOP ;  /* 0x0000000000007918 */ /* 0x000fe20000000000 */
[----:B----4-:R-:W-:-:S13]  /*0840*/  ISETP.NE.AND P0, PT, R2, 0x3, PT ;  /* 0x000000030200780c */ /* 0x010fda0003f05270 */
[----:B------:R-:W-:Y:S05]  /*0850*/  @P0 BRA `(.L_x_11) ;  /* 0x0000000000300947 */ /* 0x000fea0003800000 */
[----:B--23--:R-:W2:Y:S01]  /*0860*/  S2UR UR6, SR_CgaCtaId ;  /* 0x00000000000679c3 */ /* 0x00cea20000008800 */
[----:B------:R-:W-:Y:S01]  /*0870*/  UMOV UR4, 0x400 ;  /* 0x0000040000047882 */ /* 0x000fe20000000000 */
[----:B------:R-:W-:Y:S01]  /*0880*/  UMOV UR5, 0x20 ;  /* 0x0000002000057882 */ /* 0x000fe20000000000 */
[----:B------:R-:W-:Y:S01]  /*0890*/  ELECT P0, URZ, PT ;  /* 0x0000000000ff782f */ /* 0x000fe20003800000 */
[----:B--2---:R-:W-:Y:S02]  /*08a0*/  ULEA UR6, UR6, UR4, 0x18 ;  /* 0x0000000406067291 */ /* 0x004fe4000f8ec0ff */
[----:B------:R-:W-:-:S04]  /*08b0*/  UIADD3 UR4, UPT, UPT, -UR5, 0x100000, URZ ;  /* 0x0010000005047890 */ /* 0x000fc8000fffe1ff */
[----:B------:R-:W-:Y:S02]  /*08c0*/  USHF.L.U32 UR5, UR4, 0xb, URZ ;  /* 0x0000000b04057899 */ /* 0x000fe400080006ff */
[----:B------:R-:W-:Y:S01]  /*08d0*/  USHF.L.U32 UR4, UR4, 0x1, URZ ;  /* 0x0000000104047899 */ /* 0x000fe200080006ff */
[----:B------:R-:W2:Y:S11]  /*08e0*/  FENCE.VIEW.ASYNC.S ;  /* 0x00000000000073c6 */ /* 0x000eb60000000000 */
[----:B--2---:R4:W2:Y:S01]  /*08f0*/  SYNCS.EXCH.64 URZ, [UR6+0x70], UR4 ;  /* 0x0000700406ff75b2 */ /* 0x0048a20008000100 */
[----:B------:R4:W3:Y:S02]  /*0900*/  SYNCS.EXCH.64 URZ, [UR6+0x78], UR4 ;  /* 0x0000780406ff75b2 */ /* 0x0008e40008000100 */
[----:B----4-:R-:W-:Y:S01]  /*0910*/  NOP ;  /* 0x0000000000007918 */ /* 0x010fe20000000000 */
.L_x_11:
[----:B------:R-:W4:Y:S01]  /*0920*/  SHFL.IDX PT, R2, R46, RZ, 0x1f ;  /* 0x00001fff2e027589 */ /* 0x000f2200000e0000 */
[----:B------:R-:W-:Y:S01]  /*0930*/  NOP ;  /* 0x0000000000007918 */ /* 0x000fe20000000000 */
[----:B----4-:R-:W-:-:S13]  /*0940*/  ISETP.NE.AND P0, PT, R2, 0x4, PT ;  /* 0x000000040200780c */ /* 0x010fda0003f05270 */
[----:B------:R-:W-:Y:S05]  /*0950*/  @P0 BRA `(.L_x_12) ;  /* 0x00000000004c0947 */ /* 0x000fea0003800000 */
[----:B--23--:R-:W2:Y:S01]  /*0960*/  S2UR UR6, SR_CgaCtaId ;  /* 0x00000000000679c3 */ /* 0x00cea20000008800 */
[----:B------:R-:W-:Y:S01]  /*0970*/  UMOV UR4, 0x1e0 ;  /* 0x000001e000047882 */ /* 0x000fe20000000000 */
[----:B------:R-:W-:Y:S01]  /*0980*/  UMOV UR5, 0x400 ;  /* 0x0000040000057882 */ /* 0x000fe20000000000 */
[----:B------:R-:W-:Y:S01]  /*0990*/  USEL UR4, UR4, 0x1a0, UP3 ;  /* 0x000001a004047887 */ /* 0x000fe20009800000 */
[----:B------:R-:W-:Y:S01]  /*09a0*/  UMOV UR8, 0x1 ;  /* 0x0000000100087882 */ /* 0x000fe20000000000 */
[----:B------:R-:W-:Y:S01]  /*09b0*/  ELECT P0, URZ, PT ;  /* 0x0000000000ff782f */ /* 0x000fe20003800000 */
[----:B------:R-:W-:-:S04]  /*09c0*/  UIADD3 UR8, UPT, UPT, -UR8, 0x100000, URZ ;  /* 0x0010000008087890 */ /* 0x000fc8000fffe1ff */
[----:B------:R-:W-:Y:S02]  /*09d0*/  USHF.L.U32 UR9, UR8, 0xb, URZ ;  /* 0x0000000b08097899 */ /* 0x000fe400080006ff */
[----:B------:R-:W-:Y:S02]  /*09e0*/  USHF.L.U32 UR8, UR8, 0x1, URZ ;  /* 0x0000000108087899 */ /* 0x000fe400080006ff */
[----:B--2---:R-:W-:Y:S02]  /*09f0*/  ULEA UR6, UR6, UR5, 0x18 ;  /* 0x0000000506067291 */ /* 0x004fe4000f8ec0ff */
[----:B------:R-:W-:-:S04]  /*0a00*/  UIADD3 UR4, UPT, UPT, -UR4, 0x100000, URZ ;  /* 0x0010000004047890 */ /* 0x000fc8000fffe1ff */
[----:B------:R-:W-:Y:S02]  /*0a10*/  USHF.L.U32 UR5, UR4, 0xb, URZ ;  /* 0x0000000b04057899 */ /* 0x000fe400080006ff */
[----:B------:R-:W-:Y:S01]  /*0a20*/  USHF.L.U32 UR4, UR4, 0x1, URZ ;  /* 0x0000000104047899 */ /* 0x000fe200080006ff */
[----:B------:R-:W2:Y:S03]  /*0a30*/  FENCE.VIEW.ASYNC.S ;  /* 0x00000000000073c6 */ /* 0x000ea60000000000 */
[----:B--2---:R4:W2:Y:S08]  /*0a40*/  SYNCS.EXCH.64 URZ, [UR6+0x80], UR8 ;  /* 0x0000800806ff75b2 */ /* 0x0048b00008000100 */
[----:B------:R4:W3:Y:S01]  /*0a50*/  SYNCS.EXCH.64 URZ, [UR6+0x90], UR4 ;  /* 0x0000900406ff75b2 */ /* 0x0008e20008000100 */
[----:B------:R4:W1:Y:S01]  /*0a60*/  SYNCS.EXCH.64 URZ, [UR6+0x88], UR8 ;  /* 0x0000880806ff75b2 */ /* 0x0008620008000100 */
[----:B------:R4:W1:Y:S02]  /*0a70*/  SYNCS.EXCH.64 URZ, [UR6+0x98], UR4 ;  /* 0x0000980406ff75b2 */ /* 0x0008640008000100 */
[----:B----4-:R-:W-:Y:S01]  /*0a80*/  NOP ;  /* 0x0000000000007918 */ /* 0x010fe20000000000 */
.L_x_12:
[----:B------:R-:W4:Y:S01]  /*0a90*/  SHFL.IDX PT, R2, R46, RZ, 0x1f ;  /* 0x00001fff2e027589 */ /* 0x000f2200000e0000 */
[----:B------:R-:W-:Y:S01]  /*0aa0*/  NOP ;  /* 0x0000000000007918 */ /* 0x000fe20000000000 */
[----:B----4-:R-:W-:-:S13]  /*0ab0*/  ISETP.NE.AND P0, PT, R2, 0x5, PT ;  /* 0x000000050200780c */ /* 0x010fda0003f05270 */
[----:B------:R-:W-:Y:S05]  /*0ac0*/  @P0 BRA `(.L_x_13) ;  /* 0x0000000000580947 */ /* 0x000fea0003800000 */
[----:B--23--:R-:W2:Y:S01]  /*0ad0*/  S2UR UR4, SR_CgaCtaId ;  /* 0x00000000000479c3 */ /* 0x00cea20000008800 */
        /* <DEDUP_REMOVED lines=12> */
[----:B--2---:R4:W2:Y:S01]  /*0ba0*/  SYNCS.EXCH.64 URZ, [UR4+0xa0], UR8 ;  /* 0x0000a00804ff75b2 */ /* 0x0048a20008000100 */
[----:B------:R4:W3:Y:S01]  /*0bb0*/  SYNCS.EXCH.64 URZ, [UR4+0xc0], UR6 ;  /* 0x0000c00604ff75b2 */ /* 0x0008e20008000100 */
[----:B------:R4:W1:Y:S01]  /*0bc0*/  SYNCS.EXCH.64 URZ, [UR4+0xa8], UR8 ;  /* 0x0000a80804ff75b2 */ /* 0x0008620008000100 */
[----:B------:R4:W1:Y:S01]  /*0bd0*/  SYNCS.EXCH.64 URZ, [UR4+0xc8], UR6 ;  /* 0x0000c80604ff75b2 */ /* 0x0008620008000100 */
[----:B------:R4:W1:Y:S01]  /*0be0*/  SYNCS.EXCH.64 URZ, [UR4+0xb0], UR8 ;  /* 0x0000b00804ff75b2 */ /* 0x0008620008000100 */
[----:B------:R4:W1:Y:S01]  /*0bf0*/  SYNCS.EXCH.64 URZ, [UR4+0xd0], UR6 ;  /* 0x0000d00604ff75b2 */ /* 0x0008620008000100 */
[----:B------:R4:W1:Y:S01]  /*0c00*/  SYNCS.EXCH.64 URZ, [UR4+0xb8], UR8 ;  /* 0x0000b80804ff75b2 */ /* 0x0008620008000100 */
[----:B------:R4:W1:Y:S02]  /*0c10*/  SYNCS.EXCH.64 URZ, [UR4+0xd8], UR6 ;  /* 0x0000d80604ff75b2 */ /* 0x0008640008000100 */
[----:B----4-:R-:W-:Y:S01]  /*0c20*/  NOP ;  /* 0x0000000000007918 */ /* 0x010fe20000000000 */
.L_x_13:
[----:B------:R-:W4:Y:S01]  /*0c30*/  SHFL.IDX PT, R2, R46, RZ, 0x1f ;  /* 0x00001fff2e027589 */ /* 0x000f2200000e0000 */
[----:B------:R-:W1:Y:S01]  /*0c40*/  S2UR UR54, SR_CgaCtaId ;  /* 0x00000000003679c3 */ /* 0x000e620000008800 */
[----:B------:R-:W-:Y:S01]  /*0c50*/  NOP ;  /* 0x0000000000007918 */ /* 0x000fe20000000000 */
[----:B----4-:R-:W-:-:S13]  /*0c60*/  ISETP.NE.AND P0, PT, R2, 0x3, PT ;  /* 0x000000030200780c */ /* 0x010fda0003f05270 */
[----:B-1----:R-:W-:Y:S05]  /*0c70*/  @P0 BRA `(.L_x_14) ;  /* 0x0000000000340947 */ /* 0x002fea0003800000 */
[----:B--23--:R-:W-:Y:S01]  /*0c80*/  UMOV UR4, 0x400 ;  /* 0x0000040000047882 */ /* 0x00cfe20000000000 */
[----:B------:R-:W-:Y:S01]  /*0c90*/  UMOV UR6, 0x20 ;  /* 0x0000002000067882 */ /* 0x000fe20000000000 */
[----:B------:R-:W-:Y:S02]  /*0ca0*/  ULEA UR4, UR54, UR4, 0x18 ;  /* 0x0000000436047291 */ /* 0x000fe4000f8ec0ff */
[----:B------:R-:W-:-:S04]  /*0cb0*/  UIADD3 UR6, UPT, UPT, -UR6, 0x100000, URZ ;  /* 0x0010000006067890 */ /* 0x000fc8000fffe1ff */
[----:B------:R-:W-:Y:S02]  /*0cc0*/  USHF.L.U32 UR7, UR6, 0xb, URZ ;  /* 0x0000000b06077899 */ /* 0x000fe400080006ff */
[----:B------:R-:W-:Y:S01]  /*0cd0*/  USHF.L.U32 UR6, UR6, 0x1, URZ ;  /* 0x0000000106067899 */ /* 0x000fe200080006ff */
[----:B------:R-:W-:Y:S01]  /*0ce0*/  ELECT P0, URZ, PT ;  /* 0x0000000000ff782f */ /* 0x000fe20003800000 */
[----:B------:R-:W1:Y:S10]  /*0cf0*/  FENCE.VIEW.ASYNC.S ;  /* 0x00000000000073c6 */ /* 0x000e740000000000 */
[----:B-1----:R1:W4:Y:S01]  /*0d00*/  SYNCS.EXCH.64 URZ, [UR4+0xe0], UR6 ;  /* 0x0000e00604ff75b2 */ /* 0x0023220008000100 */
[----:B------:R1:W2:Y:S01]  /*0d10*/  SYNCS.EXCH.64 URZ, [UR4+0xf0], UR6 ;  /* 0x0000f00604ff75b2 */ /* 0x0002a20008000100 */
[----:B------:R1:W3:Y:S01]  /*0d20*/  SYNCS.EXCH.64 URZ, [UR4+0xe8], UR6 ;  /* 0x0000e80604ff75b2 */ /* 0x0002e20008000100 */
[----:B------:R1:W1:Y:S01]  /*0d30*/  SYNCS.EXCH.64 URZ, [UR4+0xf8], UR6 ;  /* 0x0000f80604ff75b2 */ /* 0x0002620008000100 */
[----:B------:R-:W-:Y:S01]  /*0d40*/  NOP ;  /* 0x0000000000007918 */ /* 0x000fe20000000000 */
.L_x_14:
[----:B-123--:R-:W1:Y:S01]  /*0d50*/  LDCU UR4, c[0x0][0x36c] ;  /* 0x00006d80ff0477ac */ /* 0x00ee620008000800 */
[----:B------:R-:W-:Y:S01]  /*0d60*/  ISETP.NE.OR P3, PT, R0, 0x2, !P3 ;  /* 0x000000020000780c */ /* 0x000fe20005f65670 */
[----:B------:R-:W-:Y:S01]  /*0d70*/  NOP ;  /* 0x0000000000007918 */ /* 0x000fe20000000000 */
[----:B------:R-:W-:Y:S01]  /*0d80*/  LOP3.LUT R0, R55, 0x1f, RZ, 0xc0, !PT ;  /* 0x0000001f37007812 */ /* 0x000fe200078ec0ff */
[----:B------:R-:W-:Y:S02]  /*0d90*/  UISETP.NE.AND UP4, UPT, UR22, URZ, UPT ;  /* 0x000000ff1600728c */ /* 0x000fe4000bf85270 */
[----:B-1----:R-:W-:-:S09]  /*0da0*/  UISETP.EQ.U32.AND UP5, UPT, UR4, 0x1, UPT ;  /* 0x000000010400788c */ /* 0x002fd2000bfa2070 */
[----:B------:R-:W-:Y:S05]  /*0db0*/  BRA.U !UP5, `(.L_x_15) ;  /* 0x000000010d087547 */ /* 0x000fea000b800000 */
[----:B----4-:R-:W-:Y:S01]  /*0dc0*/  UCGABAR_ARV ;  /* 0x00000000000079c7 */ /* 0x010fe20008000000 */
[----:B------:R-:W-:Y:S05]  /*0dd0*/  BRA `(.L_x_16) ;  /* 0x0000000000047947 */ /* 0x000fea0003800000 */
.L_x_15:
[----:B----4-:R-:W-:Y:S01]  /*0de0*/  NOP ;  /* 0x0000000000007918 */ /* 0x010fe20000000000 */
.L_x_16:
[----:B------:R-:W1:Y:S01]  /*0df0*/  S2UR UR7, SR_CTAID.X ;  /* 0x00000000000779c3 */ /* 0x000e620000002500 */
[----:B------:R-:W-:-:S05]  /*0e00*/  CS2R.32 R48, SR_CgaSize ;  /* 0x0000000000307805 */ /* 0x000fca0000008a00 */
[----:B------:R-:W-:-:S05]  /*0e10*/  IMAD R48, R48, -0xa0, RZ ;  /* 0xffffff6030307824 */ /* 0x000fca00078e02ff */
[----:B------:R-:W-:-:S14]  /*0e20*/  R2UR UR5, R48 ;  /* 0x00000000300572ca */ /* 0x000fdc00000e0000 */
[----:B------:R-:W2:Y:S01]  /*0e30*/  LDCU UR5, c[0x0][UR5+0x2b0] ;  /* 0x00005600050577ac */ /* 0x000ea20008000800 */
[----:B------:R-:W-:-:S05]  /*0e40*/  CS2R.32 R48, SR_CgaSize ;  /* 0x0000000000307805 */ /* 0x000fca0000008a00 */
[----:B------:R-:W-:-:S05]  /*0e50*/  IMAD R48, R48, -0xa0, RZ ;  /* 0xffffff6030307824 */ /* 0x000fca00078e02ff */
[----:B------:R-:W-:-:S14]  /*0e60*/  R2UR UR4, R48 ;  /* 0x00000000300472ca */ /* 0x000fdc00000e0000 */
[----:B------:R-:W3:Y:S01]  /*0e70*/  LDCU UR4, c[0x0][UR4+0x2b4] ;  /* 0x00005680040477ac */ /* 0x000ee20008000800 */
[----:B------:R-:W4:Y:S01]  /*0e80*/  S2UR UR8, SR_CTAID.Y ;  /* 0x00000000000879c3 */ /* 0x000f220000002600 */
[----:B------:R-:W-:-:S05]  /*0e90*/  CS2R.32 R48, SR_CgaSize ;  /* 0x0000000000307805 */ /* 0x000fca0000008a00 */
[----:B------:R-:W-:-:S05]  /*0ea0*/  IMAD R48, R48, -0xa0, RZ ;  /* 0xffffff6030307824 */ /* 0x000fca00078e02ff */
[----:B------:R-:W-:-:S14]  /*0eb0*/  R2UR UR9, R48 ;  /* 0x00000000300972ca */ /* 0x000fdc00000e0000 */
[----:B------:R-:W3:Y:S01]  /*0ec0*/  LDCU UR9, c[0x0][UR9+0x2a0] ;  /* 0x00005400090977ac */ /* 0x000ee20008000800 */
[----:B------:R-:W-:-:S05]  /*0ed0*/  CS2R.32 R48, SR_CgaSize ;  /* 0x0000000000307805 */ /* 0x000fca0000008a00 */
[----:B------:R-:W-:-:S05]  /*0ee0*/  IMAD R48, R48, -0xa0, RZ ;  /* 0xffffff6030307824 */ /* 0x000fca00078e02ff */
[----:B------:R-:W-:-:S14]  /*0ef0*/  R2UR UR10, R48 ;  /* 0x00000000300a72ca */ /* 0x000fdc00000e0000 */
[----:B------:R-:W3:Y:S01]  /*0f00*/  LDCU UR10, c[0x0][UR10+0x2a4] ;  /* 0x000054800a0a77ac */ /* 0x000ee20008000800 */
[----:B------:R-:W3:Y:S01]  /*0f10*/  S2UR UR36, SR_CTAID.Z ;  /* 0x00000000002479c3 */ /* 0x000ee20000002700 */
[----:B------:R-:W3:Y:S01]  /*0f20*/  LDCU UR23, c[0x0][0xb24] ;  /* 0x00016480ff1777ac */ /* 0x000ee20008000800 */
[----:B------:R-:W3:Y:S01]  /*0f30*/  LDCU UR42, c[0x0][0xb24] ;  /* 0x00016480ff2a77ac */ /* 0x000ee20008000800 */
[----:B-1----:R-:W-:Y:S01]  /*0f40*/  I2FP.F32.U32 R3, UR7 ;  /* 0x0000000700037c45 */ /* 0x002fe20008201000 */
[----:B------:R-:W1:Y:S04]  /*0f50*/  LDCU UR27, c[0x0][0xb30] ;  /* 0x00016600ff1b77ac */ /* 0x000e680008000800 */
[----:B--2---:R-:W-:Y:S01]  /*0f60*/  FMUL R3, R3, UR5 ;  /* 0x0000000503037c20 */ /* 0x004fe20008400000 */
[----:B------:R-:W-:Y:S01]  /*0f70*/  USHF.L.U32 UR29, UR54, 0xb, URZ ;  /* 0x0000000b361d7899 */ /* 0x000fe200080006ff */
[----:B----4-:R-:W-:Y:S01]  /*0f80*/  I2FP.F32.U32 R2, UR8 ;  /* 0x0000000800027c45 */ /* 0x010fe20008201000 */
[----:B------:R-:W-:Y:S01]  /*0f90*/  UMOV UR25, UR7 ;  /* 0x0000000700197c82 */ /* 0x000fe20008000000 */
[----:B------:R-:W-:-:S02]  /*0fa0*/  UMOV UR26, UR8 ;  /* 0x00000008001a7c82 */ /* 0x000fc40008000000 */
[----:B------:R-:W2:Y:S01]  /*0fb0*/  F2I.U32.TRUNC.NTZ R3, R3 ;  /* 0x0000000300037305 */ /* 0x000ea2000020f000 */
[----:B---3--:R-:W-:Y:S01]  /*0fc0*/  UISETP.GE.AND UP2, UPT, UR23, 0x1, UPT ;  /* 0x000000011700788c */ /* 0x008fe2000bf46270 */
[----:B------:R-:W-:-:S06]  /*0fd0*/  FMUL R2, R2, UR4 ;  /* 0x0000000402027c20 */ /* 0x000fcc0008400000 */
[----:B------:R-:W3:Y:S01]  /*0fe0*/  F2I.U32.TRUNC.NTZ R2, R2 ;  /* 0x0000000200027305 */ /* 0x000ee2000020f000 */
[----:B--2---:R-:W-:Y:S02]  /*0ff0*/  R2UR UR4, R3 ;  /* 0x00000000030472ca */ /* 0x004fe400000e0000 */
[----:B---3--:R-:W-:Y:S02]  /*1000*/  R2UR UR6, R2 ;  /* 0x00000000020672ca */ /* 0x008fe400000e0000 */
[----:B------:R-:W-:-:S09]  /*1010*/  PRMT R2, RZ, 0x7610, R2 ;  /* 0x00007610ff027816 */ /* 0x000fd20000000002 */
[----:B------:R-:W-:-:S04]  /*1020*/  UIADD3 UR5, UPT, UPT, -UR4, URZ, URZ ;  /* 0x000000ff04057290 */ /* 0x000fc8000fffe1ff */
[----:B------:R-:W-:Y:S02]  /*1030*/  UIMAD UR5, UR9, UR5, UR7 ;  /* 0x00000005090572a4 */ /* 0x000fe4000f8e0207 */
[----:B------:R-:W-:-:S04]  /*1040*/  UIADD3 UR4, UPT, UPT, -UR6, URZ, URZ ;  /* 0x000000ff06047290 */ /* 0x000fc8000fffe1ff */
[----:B------:R-:W-:Y:S01]  /*1050*/  IMAD.U32 R48, RZ, RZ, UR5 ;  /* 0x00000005ff307e24 */ /* 0x000fe2000f8e00ff */
[----:B------:R-:W-:-:S06]  /*1060*/  UIMAD UR4, UR10, UR4, UR8 ;  /* 0x000000040a0472a4 */ /* 0x000fcc000f8e0208 */
[----:B------:R-:W-:Y:S01]  /*1070*/  IMAD.U32 R47, RZ, RZ, UR4 ;  /* 0x00000004ff2f7e24 */ /* 0x000fe2000f8e00ff */
[----:B-1----:R-:W-:Y:S06]  /*1080*/  BRA.U UP4, `(.L_x_17) ;  /* 0x00000001042c7547 */ /* 0x002fec000b800000 */
[----:B------:R-:W-:Y:S02]  /*1090*/  R2UR UR5, R47 ;  /* 0x000000002f0572ca */ /* 0x000fe400000e0000 */
[----:B------:R-:W-:-:S11]  /*10a0*/  R2UR UR4, R48 ;  /* 0x00000000300472ca */ /* 0x000fd600000e0000 */
[----:B------:R-:W-:Y:S02]  /*10b0*/  UISETP.NE.AND UP0, UPT, UR5, URZ, UPT ;  /* 0x000000ff0500728c */ /* 0x000fe4000bf05270 */
[----:B------:R-:W-:Y:S02]  /*10c0*/  UISETP.NE.AND UP1, UPT, UR5, 0x1, UPT ;  /* 0x000000010500788c */ /* 0x000fe4000bf25270 */
[----:B------:R-:W-:-:S04]  /*10d0*/  UISETP.EQ.OR UP0, UPT, UR4, URZ, !UP0 ;  /* 0x000000ff0400728c */ /* 0x000fc8000c702670 */
[----:B------:R-:W-:Y:S02]  /*10e0*/  USEL UR5, URZ, 0x1, !UP0 ;  /* 0x00000001ff057887 */ /* 0x000fe4000c000000 */
[----:B------:R-:W-:Y:S02]  /*10f0*/  UISETP.NE.AND UP0, UPT, UR4, URZ, UPT ;  /* 0x000000ff0400728c */ /* 0x000fe4000bf05270 */
[----:B------:R-:W-:-:S04]  /*1100*/  USEL UR4, URZ, 0x2, UP1 ;  /* 0x00000002ff047887 */ /* 0x000fc80008800000 */
[----:B------:R-:W-:-:S04]  /*1110*/  USEL UR4, UR4, 0x2, UP0 ;  /* 0x0000000204047887 */ /* 0x000fc80008000000 */
[----:B------:R-:W-:-:S06]  /*1120*/  UIADD3 UR4, UPT, UPT, UR5, UR4, URZ ;  /* 0x0000000405047290 */ /* 0x000fcc000fffe0ff */
[----:B------:R-:W-:Y:S02]  /*1130*/  IMAD.U32 R2, RZ, RZ, UR4 ;  /* 0x00000004ff027e24 */ /* 0x000fe4000f8e00ff */
.L_x_17:
[----:B------:R-:W-:Y:S05]  /*1140*/  BRA.U !UP2, `(.L_x_18) ;  /* 0x000000010ad47547 */ /* 0x000fea000b800000 */
[----:B------:R-:W1:Y:S01]  /*1150*/  LDCU.128 UR12, c[0x0][0xb10] ;  /* 0x00016200ff0c77ac */ /* 0x000e620008000c00 */
[----:B------:R-:W2:Y:S01]  /*1160*/  LDCU UR6, c[0x0][0x370] ;  /* 0x00006e00ff0677ac */ /* 0x000ea20008000800 */
[----:B------:R-:W3:Y:S01]  /*1170*/  LDCU UR5, c[0x0][0x374] ;  /* 0x00006e80ff0577ac */ /* 0x000ee20008000800 */
[----:B------:R-:W4:Y:S01]  /*1180*/  LDCU UR24, c[0x0][0xb0c] ;  /* 0x00016180ff1877ac */ /* 0x000f220008000800 */
[----:B------:R-:W4:Y:S01]  /*1190*/  LDCU UR4, c[0x0][0xb20] ;  /* 0x00016400ff0477ac */ /* 0x000f220008000800 */
[----:B------:R-:W4:Y:S01]  /*11a0*/  LDCU.64 UR8, c[0x0][0xb28] ;  /* 0x00016500ff0877ac */ /* 0x000f220008000a00 */
[----:B-1----:R-:W-:Y:S02]  /*11b0*/  UISETP.NE.AND UP0, UPT, UR14, 0x1, UPT ;  /* 0x000000010e00788c */ /* 0x002fe4000bf05270 */
[----:B---3--:R-:W-:Y:S02]  /*11c0*/  UIMAD.WIDE.U32 UR10, UR5, UR15, URZ ;  /* 0x0000000f050a72a5 */ /* 0x008fe4000f8e00ff */
[----:B--2---:R-:W-:-:S02]  /*11d0*/  UIMAD.WIDE.U32 UR18, UR6, UR12, URZ ;  /* 0x0000000c061272a5 */ /* 0x004fc4000f8e00ff */
[----:B----4-:R-:W-:Y:S02]  /*11e0*/  UISETP.NE.AND UP1, UPT, UR24, 0x1, UPT ;  /* 0x000000011800788c */ /* 0x010fe4000bf25270 */
[----:B------:R-:W-:Y:S01]  /*11f0*/  UISETP.NE.AND UP2, UPT, UR23, 0x1, UPT ;  /* 0x000000011700788c */ /* 0x000fe2000bf45270 */
[----:B------:R-:W-:Y:S02]  /*1200*/  UMOV UR10, UR11 ;  /* 0x0000000b000a7c82 */ /* 0x000fe40008000000 */
[----:B------:R-:W-:Y:S01]  /*1210*/  UMOV UR18, UR19 ;  /* 0x0000001300127c82 */ /* 0x000fe20008000000 */
[----:B------:R-:W-:Y:S02]  /*1220*/  @UP0 USHF.R.U32.HI UR5, URZ, UR4, UR10 ;  /* 0x00000004ff050299 */ /* 0x000fe4000801160a */
[----:B------:R-:W-:Y:S02]  /*1230*/  UIMAD.WIDE.U32 UR20, UR26, UR15, URZ ;  /* 0x0000000f1a1472a5 */ /* 0x000fe4000f8e00ff */
[----:B------:R-:W-:-:S02]  /*1240*/  UIMAD.WIDE.U32 UR10, UR5, UR8, URZ ;  /* 0x00000008050a72a5 */ /* 0x000fc4000f8e00ff */
[----:B------:R-:W-:Y:S02]  /*1250*/  @UP1 USHF.R.U32.HI UR6, URZ, UR13, UR18 ;  /* 0x0000000dff061299 */ /* 0x000fe40008011612 */
[----:B------:R-:W-:Y:S02]  /*1260*/  UIMAD.WIDE.U32 UR16, UR25, UR12, URZ ;  /* 0x0000000c191072a5 */ /* 0x000fe4000f8e00ff */
[----:B------:R-:W-:Y:S01]  /*1270*/  UIMAD.WIDE.U32 UR18, UR6, UR8, URZ ;  /* 0x00000008061272a5 */ /* 0x000fe2000f8e00ff */
[----:B------:R-:W-:Y:S01]  /*1280*/  UMOV UR20, UR21 ;  /* 0x0000001500147c82 */ /* 0x000fe20008000000 */
[----:B------:R-:W-:Y:S01]  /*1290*/  UMOV UR10, UR11 ;  /* 0x0000000b000a7c82 */ /* 0x000fe20008000000 */
[----:B------:R-:W-:Y:S02]  /*12a0*/  USHF.R.U32.HI UR20, URZ, UR4, UR20 ;  /* 0x00000004ff147299 */ /* 0x000fe40008011614 */
[----:B------:R-:W-:Y:S02]  /*12b0*/  @UP2 USHF.R.U32.HI UR5, URZ, UR9, UR10 ;  /* 0x00000009ff052299 */ /* 0x000fe4000801160a */
[----:B------:R-:W-:Y:S01]  /*12c0*/  UMOV UR7, UR19 ;  /* 0x0000001300077c82 */ /* 0x000fe20008000000 */
[----:B------:R-:W-:Y:S01]  /*12d0*/  UMOV UR16, UR17 ;  /* 0x0000001100107c82 */ /* 0x000fe20008000000 */
[----:B------:R-:W-:-:S02]  /*12e0*/  @UP2 USHF.R.U32.HI UR6, URZ, UR9, UR7 ;  /* 0x00000009ff062299 */ /* 0x000fc40008011607 */
[----:B------:R-:W-:Y:S02]  /*12f0*/  USHF.R.U32.HI UR13, URZ, UR13, UR16 ;  /* 0x0000000dff0d7299 */ /* 0x000fe40008011610 */
[----:B------:R-:W-:Y:S02]  /*1300*/  USEL UR4, UR26, UR20, !UP0 ;  /* 0x000000141a047287 */ /* 0x000fe4000c000000 */
[----:B------:R-:W-:Y:S02]  /*1310*/  UIMAD UR7, UR5, UR23, URZ ;  /* 0x00000017050772a4 */ /* 0x000fe4000f8e02ff */
[----:B------:R-:W-:Y:S02]  /*1320*/  USEL UR5, UR25, UR13, !UP1 ;  /* 0x0000000d19057287 */ /* 0x000fe4000c800000 */
[----:B------:R-:W-:Y:S02]  /*1330*/  UIMAD UR12, UR6, UR23, URZ ;  /* 0x00000017060c72a4 */ /* 0x000fe4000f8e02ff */
[----:B------:R-:W-:-:S02]  /*1340*/  UISETP.GE.AND UP0, UPT, UR4, UR7, UPT ;  /* 0x000000070400728c */ /* 0x000fc4000bf06270 */
[----:B------:R-:W-:Y:S02]  /*1350*/  UIMAD.WIDE.U32 UR10, UR4, UR8, URZ ;  /* 0x00000008040a72a5 */ /* 0x000fe4000f8e00ff */
[----:B------:R-:W-:Y:S02]  /*1360*/  UISETP.GE.OR UP0, UPT, UR5, UR12, UP0 ;  /* 0x0000000c0500728c */ /* 0x000fe40008706670 */
[----:B------:R-:W-:Y:S02]  /*1370*/  UIMAD.WIDE.U32 UR12, UR5, UR8, URZ ;  /* 0x00000008050c72a5 */ /* 0x000fe4000f8e00ff */
[----:B------:R-:W-:Y:S01]  /*1380*/  UIADD3 UR10, UPT, UPT, -UR4, URZ, URZ ;  /* 0x000000ff040a7290 */ /* 0x000fe2000fffe1ff */
[----:B------:R-:W-:Y:S01]  /*1390*/  UMOV UR8, UR11 ;  /* 0x0000000b00087c82 */ /* 0x000fe20008000000 */
[----:B------:R-:W-:Y:S02]  /*13a0*/  UIADD3 UR11, UPT, UPT, -UR5, URZ, URZ ;  /* 0x000000ff050b7290 */ /* 0x000fe4000fffe1ff */
[----:B------:R-:W-:-:S03]  /*13b0*/  USHF.R.U32.HI UR8, URZ, UR9, UR8 ;  /* 0x00000009ff087299 */ /* 0x000fc60008011608 */
[----:B------:R-:W-:Y:S01]  /*13c0*/  @!UP0 UMOV UR7, UR13 ;  /* 0x0000000d00078c82 */ /* 0x000fe20008000000 */
[----:B------:R-:W-:Y:S02]  /*13d0*/  UIMAD UR26, UR14, UR10, UR26 ;  /* 0x0000000a0e1a72a4 */ /* 0x000fe4000f8e021a */
[----:B------:R-:W-:Y:S02]  /*13e0*/  USEL UR8, UR4, UR8, !UP2 ;  /* 0x0000000804087287 */ /* 0x000fe4000d000000 */
[----:B------:R-:W-:Y:S02]  /*13f0*/  @!UP0 USHF.R.U32.HI UR7, URZ, UR9, UR7 ;  /* 0x00000009ff078299 */ /* 0x000fe40008011607 */
[----:B------:R-:W-:Y:S02]  /*1400*/  UIADD3 UR9, UPT, UPT, -UR8, URZ, URZ ;  /* 0x000000ff08097290 */ /* 0x000fe4000fffe1ff */
[----:B------:R-:W-:Y:S02]  /*1410*/  @!UP0 USEL UR7, UR5, UR7, !UP2 ;  /* 0x0000000705078287 */ /* 0x000fe4000d000000 */
[----:B------:R-:W-:-:S02]  /*1420*/  UIMAD UR9, UR23, UR9, UR4 ;  /* 0x00000009170972a4 */ /* 0x000fc4000f8e0204 */
[----:B------:R-:W-:Y:S02]  /*1430*/  @!UP0 UIADD3 UR8, UPT, UPT, UR8, -UR7, URZ ;  /* 0x8000000708088290 */ /* 0x000fe4000fffe0ff */
[----:B------:R-:W-:Y:S02]  /*1440*/  @!UP0 UIMAD UR6, UR9, UR6, UR7 ;  /* 0x00000006090682a4 */ /* 0x000fe4000f8e0207 */
[----:B------:R-:W-:Y:S02]  /*1450*/  @!UP0 UIMAD UR4, UR8, UR23, UR5 ;  /* 0x00000017080482a4 */ /* 0x000fe4000f8e0205 */
[----:B------:R-:W-:Y:S02]  /*1460*/  UIMAD UR25, UR24, UR11, UR25 ;  /* 0x0000000b181972a4 */ /* 0x000fe4000f8e0219 */
[----:B------:R-:W-:Y:S01]  /*1470*/  UIMAD UR26, UR4, UR14, UR26 ;  /* 0x0000000e041a72a4 */ /* 0x000fe2000f8e021a */
[----:B------:R-:W-:Y:S02]  /*1480*/  @!UP0 UMOV UR5, UR6 ;  /* 0x0000000600058c82 */ /* 0x000fe40008000000 */
[----:B------:R-:W-:-:S12]  /*1490*/  UIMAD UR25, UR5, UR24, UR25 ;  /* 0x00000018051972a4 */ /* 0x000fd8000f8e0219 */
.L_x_18:
[----:B------:R-:W-:Y:S02]  /*14a0*/  UISETP.NE.AND UP1, UPT, UR27, 0x1, UPT ;  /* 0x000000011b00788c */ /* 0x000fe4000bf25270 */
[----:B------:R-:W-:Y:S02]  /*14b0*/  UISETP.NE.AND UP0, UPT, UR22, 0x2, UPT ;  /* 0x000000021600788c */ /* 0x000fe4000bf05270 */
[----:B------:R-:W-:-:S05]  /*14c0*/  ULOP3.LUT UR29, UR29, 0x800, URZ, 0xc0, !UPT ;  /* 0x000008001d1d7892 */ /* 0x000fca000f8ec0ff */
[----:B------:R-:W-:Y:S07]  /*14d0*/  BRA.U UP1, `(.L_x_19) ;  /* 0x0000000101447547 */ /* 0x000fee000b800000 */
[----:B------:R-:W1:Y:S01]  /*14e0*/  LDCU.128 UR8, c[0x0][0xb10] ;  /* 0x00016200ff0877ac */ /* 0x000e620008000c00 */
[----:B------:R-:W2:Y:S01]  /*14f0*/  LDCU UR12, c[0x0][0xb0c] ;  /* 0x00016180ff0c77ac */ /* 0x000ea20008000800 */
[----:B------:R-:W3:Y:S01]  /*1500*/  LDCU UR13, c[0x0][0xb20] ;  /* 0x00016400ff0d77ac */ /* 0x000ee20008000800 */
[----:B-1----:R-:W-:Y:S02]  /*1510*/  UIMAD.WIDE.U32 UR6, UR25, UR8, URZ ;  /* 0x00000008190672a5 */ /* 0x002fe4000f8e00ff */
[----:B------:R-:W-:Y:S02]  /*1520*/  UIMAD.WIDE.U32 UR4, UR26, UR11, URZ ;  /* 0x0000000b1a0472a5 */ /* 0x000fe4000f8e00ff */
[----:B--2---:R-:W-:Y:S02]  /*1530*/  UISETP.NE.AND UP2, UPT, UR12, 0x1, UPT ;  /* 0x000000010c00788c */ /* 0x004fe4000bf45270 */
[----:B------:R-:W-:Y:S01]  /*1540*/  UISETP.NE.AND UP1, UPT, UR10, 0x1, UPT ;  /* 0x000000010a00788c */ /* 0x000fe2000bf25270 */
[----:B------:R-:W-:-:S02]  /*1550*/  UMOV UR6, UR7 ;  /* 0x0000000700067c82 */ /* 0x000fc40008000000 */
[----:B------:R-:W-:Y:S01]  /*1560*/  UMOV UR4, UR5 ;  /* 0x0000000500047c82 */ /* 0x000fe20008000000 */
[----:B------:R-:W-:Y:S02]  /*1570*/  USHF.R.U32.HI UR6, URZ, UR9, UR6 ;  /* 0x00000009ff067299 */ /* 0x000fe40008011606 */
[----:B---3--:R-:W-:Y:S02]  /*1580*/  USHF.R.U32.HI UR4, URZ, UR13, UR4 ;  /* 0x0000000dff047299 */ /* 0x008fe40008011604 */
[----:B------:R-:W-:Y:S02]  /*1590*/  USEL UR5, UR25, UR6, !UP2 ;  /* 0x0000000619057287 */ /* 0x000fe4000d000000 */
[----:B------:R-:W-:-:S04]  /*15a0*/  USEL UR4, UR26, UR4, !UP1 ;  /* 0x000000041a047287 */ /* 0x000fc8000c800000 */
[----:B------:R-:W-:Y:S02]  /*15b0*/  UIADD3 UR6, UPT, UPT, UR5, -UR4, URZ ;  /* 0x8000000405067290 */ /* 0x000fe4000fffe0ff */
[----:B------:R-:W-:Y:S02]  /*15c0*/  UIADD3 UR4, UPT, UPT, -UR5, UR4, URZ ;  /* 0x0000000405047290 */ /* 0x000fe4000fffe1ff */
[----:B------:R-:W-:Y:S02]  /*15d0*/  UIMAD UR26, UR6, UR10, UR26 ;  /* 0x0000000a061a72a4 */ /* 0x000fe4000f8e021a */
[----:B------:R-:W-:-:S12]  /*15e0*/  UIMAD UR25, UR4, UR12, UR25 ;  /* 0x0000000c041972a4 */ /* 0x000fd8000f8e0219 */
.L_x_19:
[----:B------:R-:W-:Y:S05]  /*15f0*/  BRA.U !UP5, `(.L_x_20) ;  /* 0x000000010d0c7547 */ /* 0x000fea000b800000 */
[----:B------:R-:W-:Y:S01]  /*1600*/  UCGABAR_WAIT ;  /* 0x0000000000007dc7 */ /* 0x000fe20008000000 */
[----:B------:R-:W-:Y:S01]  /*1610*/  CCTL.IVALL ;  /* 0x00000000ff00798f */ /* 0x000fe20002000000 */
[----:B------:R-:W-:Y:S05]  /*1620*/  BRA `(.L_x_21) ;  /* 0x0000000000047947 */ /* 0x000fea0003800000 */
.L_x_20:
[----:B------:R-:W-:Y:S06]  /*1630*/  BAR.SYNC.DEFER_BLOCKING 0x0 ;  /* 0x0000000000007b1d */ /* 0x000fec0000010000 */
.L_x_21:
[----:B------:R-:W-:Y:S05]  /*1640*/  BRA.U UP0, `(.L_x_22) ;  /* 0x00000015002c7547 */ /* 0x000fea000b800000 */
[----:B------:R-:W1:Y:S01]  /*1650*/  LDCU UR6, c[0x0][0x38c] ;  /* 0x00007180ff0677ac */ /* 0x000e620008000800 */
[----:B------:R-:W-:Y:S01]  /*1660*/  PLOP3.LUT P1, PT, PT, PT, UP3, 0x80, 0x8 ;  /* 0x000000000008781c */ /* 0x000fe20003f2f038 */
[----:B------:R-:W-:Y:S01]  /*1670*/  IMAD.MOV.U32 R12, RZ, RZ, 0x1 ;  /* 0x00000001ff0c7424 */ /* 0x000fe200078e00ff */
[----:B------:R-:W-:Y:S01]  /*1680*/  ISETP.EQ.OR P2, PT, R0, RZ, P3 ;  /* 0x000000ff0000720c */ /* 0x000fe20001f42670 */
[----:B------:R-:W-:Y:S01]  /*1690*/  UISETP.NE.AND UP1, UPT, UR22, URZ, UPT ;  /* 0x000000ff1600728c */ /* 0x000fe2000bf25270 */
[----:B------:R-:W-:Y:S02]  /*16a0*/  PLOP3.LUT P1, PT, P1, PT, PT, 0x8, 0x80 ;  /* 0x000000000080781c */ /* 0x000fe40000f2e170 */
[----:B------:R-:W-:Y:S01]  /*16b0*/  CS2R R10, SRZ ;  /* 0x00000000000a7805 */ /* 0x000fe2000001ff00 */
[----:B------:R-:W-:Y:S01]  /*16c0*/  IMAD.MOV.U32 R9, RZ, RZ, RZ ;  /* 0x000000ffff097224 */ /* 0x000fe200078e00ff */
[----:B------:R-:W2:Y:S01]  /*16d0*/  LDCU UR45, c[0x0][0x370] ;  /* 0x00006e00ff2d77ac */ /* 0x000ea20008000800 */
[----:B------:R-:W-:Y:S01]  /*16e0*/  IMAD.MOV.U32 R8, RZ, RZ, 0x1 ;  /* 0x00000001ff087424 */ /* 0x000fe200078e00ff */
[----:B------:R-:W3:Y:S01]  /*16f0*/  LDCU.64 UR40, c[0x0][0x348] ;  /* 0x00006900ff2877ac */ /* 0x000ee20008000a00 */
[----:B------:R-:W-:-:S02]  /*1700*/  USHF.R.U32.HI UR49, URZ, 0x6, UR29 ;  /* 0x00000006ff317899 */ /* 0x000fc4000801161d */
[----:B-1----:R-:W-:Y:S02]  /*1710*/  UIADD3 UR5, UPT, UPT, UR6, 0x7f, URZ ;  /* 0x0000007f06057890 */ /* 0x002fe4000fffe0ff */
[----:B------:R-:W-:Y:S02]  /*1720*/  UIADD3 UR50, UPT, UPT, UR6, 0xfe, URZ ;  /* 0x000000fe06327890 */ /* 0x000fe4000fffe0ff */
[----:B------:R-:W-:Y:S01]  /*1730*/  USHF.R.S32.HI UR4, URZ, 0x1f, UR5 ;  /* 0x0000001fff047899 */ /* 0x000fe20008011405 */
[----:B------:R-:W1:Y:S03]  /*1740*/  LDCU UR44, c[0x0][0x374] ;  /* 0x00006e80ff2c77ac */ /* 0x000e660008000800 */
[----:B------:R-:W-:Y:S02]  /*1750*/  ULEA.HI UR4, UR4, UR5, URZ, 0x7 ;  /* 0x0000000504047291 */ /* 0x000fe4000f8f38ff */
[----:B------:R-:W-:-:S02]  /*1760*/  USEL UR31, UR37, 0x2, UP1 ;  /* 0x00000002251f7887 */ /* 0x000fc40008800000 */
[----:B------:R-:W-:Y:S02]  /*1770*/  USHF.R.S32.HI UR47, URZ, 0x7, UR4 ;  /* 0x00000007ff2f7899 */ /* 0x000fe40008011404 */
[----:B------:R-:W-:Y:S02]  /*1780*/  UIADD3 UR4, UPT, UPT, UR6, -0x1, URZ ;  /* 0xffffffff06047890 */ /* 0x000fe4000fffe0ff */
[----:B------:R-:W-:Y:S02]  /*1790*/  UISETP.LT.U32.AND UP0, UPT, UR47, 0x4, UPT ;  /* 0x000000042f00788c */ /* 0x000fe4000bf01070 */
[----:B------:R-:W-:Y:S02]  /*17a0*/  UISETP.GE.U32.AND UP2, UPT, UR4, -0xff, UPT ;  /* 0xffffff010400788c */ /* 0x000fe4000bf46070 */
[----:B------:R-:W-:Y:S01]  /*17b0*/  USEL UR46, UR47, 0x4, UP0 ;  /* 0x000000042f2e7887 */ /* 0x000fe20008000000 */
[----:B------:R-:W-:-:S03]  /*17c0*/  UMOV UR23, URZ ;  /* 0x000000ff00177c82 */ /* 0x000fc60008000000 */
[----:B------:R-:W-:Y:S02]  /*17d0*/  UIADD3 UR30, UPT, UPT, UR46, -0x1, URZ ;  /* 0xffffffff2e1e7890 */ /* 0x000fe4000fffe0ff */
[----:B------:R-:W-:-:S03]  /*17e0*/  UIADD3 UR48, UPT, UPT, UR47, -UR46, URZ ;  /* 0x8000002e2f307290 */ /* 0x000fc6000fffe0ff */
[----:B------:R-:W-:-:S04]  /*17f0*/  @UP2 UIADD3 UR30, UPT, UPT, UR46, URZ, URZ ;  /* 0x000000ff2e1e2290 */ /* 0x000fc8000fffe0ff */
[----:B-123--:R-:W-:-:S12]  /*1800*/  UIADD3 UR30, UPT, UPT, UR30, 0x1, URZ ;  /* 0x000000011e1e7890 */ /* 0x00efd8000fffe0ff */
.L_x_42:
[----:B------:R-:W-:Y:S01]  /*1810*/  UISETP.NE.AND UP0, UPT, UR54, URZ, UPT ;  /* 0x000000ff3600728c */ /* 0x000fe2000bf05270 */
[----:B------:R-:W1:Y:S08]  /*1820*/  S2UR UR54, SR_CgaCtaId ;  /* 0x00000000003679c3 */ /* 0x000e700000008800 */
[----:B------:R-:W-:Y:S05]  /*1830*/  BRA.U UP0, `(.L_x_23) ;  /* 0x0000000100347547 */ /* 0x000fea000b800000 */
[----:B------:R-:W2:Y:S01]  /*1840*/  S2R R0, SR_CgaCtaId ;  /* 0x0000000000007919 */ /* 0x000ea20000008800 */
[----:B------:R-:W-:-:S04]  /*1850*/  MOV R2, 0x400 ;  /* 0x0000040000027802 */ /* 0x000fc80000000f00 */
[----:B--2---:R-:W-:Y:S02]  /*1860*/  LEA R0, R0, R2, 0x18 ;  /* 0x0000000200007211 */ /* 0x004fe400078ec0ff */
[----:B------:R-:W-:-:S03]  /*1870*/  SHF.L.U32 R2, R8, 0x1f, RZ ;  /* 0x0000001f08027819 */ /* 0x000fc600000006ff */
[----:B------:R-:W-:-:S04]  /*1880*/  IMAD R0, R9, 0x8, R0 ;  /* 0x0000000809007824 */ /* 0x000fc800078e0200 */
[----:B------:R-:W2:Y:S02]  /*1890*/  SYNCS.PHASECHK.TRANS64.TRYWAIT P0, [R0+URZ+0xf0], R2 ;  /* 0x0000f002000075a7 */ /* 0x000ea400080011ff */
[----:B--2---:R-:W-:Y:S05]  /*18a0*/  @!P0 BRA `(.L_x_24) ;  /* 0x0000005c00f08947 */ /* 0x004fea0003800000 */
.L_x_122:
[----:B------:R-:W-:Y:S01]  /*18b0*/  VIADD R9, R9, 0x1 ;  /* 0x0000000109097836 */ /* 0x000fe20000000000 */
[----:B------:R2:W-:Y:S04]  /*18c0*/  SYNCS.ARRIVE.TRANS64.A1T0 RZ, [R0+URZ+0xe0], RZ ;  /* 0x0000e0ff00ff79a7 */ /* 0x0005e800081000ff */
[----:B------:R-:W-:-:S04]  /*18d0*/  ISETP.NE.AND P0, PT, R9, 0x2, PT ;  /* 0x000000020900780c */ /* 0x000fc80003f05270 */
[----:B------:R-:W-:Y:S02]  /*18e0*/  SEL R9, R9, RZ, P0 ;  /* 0x000000ff09097207 */ /* 0x000fe40000000000 */
[----:B--2---:R-:W-:-:S04]  /*18f0*/  SEL R0, RZ, 0x1, P0 ;  /* 0x00000001ff007807 */ /* 0x004fc80000000000 */
[----:B------:R-:W-:-:S07]  /*1900*/  LOP3.LUT R8, R8, R0, RZ, 0x3c, !PT ;  /* 0x0000000008087212 */ /* 0x000fce00078e3cff */
.L_x_23:
[----:B------:R-:W-:Y:S01]  /*1910*/  UMOV UR21, 0x400 ;  /* 0x0000040000157882 */ /* 0x000fe20000000000 */
[----:B------:R-:W-:Y:S01]  /*1920*/  SHF.L.U32 R0, R12, 0x1f, RZ ;  /* 0x0000001f0c007819 */ /* 0x000fe200000006ff */
[----:B-1----:R-:W-:Y:S02]  /*1930*/  ULEA UR21, UR54, UR21, 0x18 ;  /* 0x0000001536157291 */ /* 0x002fe4000f8ec0ff */
[----:B------:R-:W-:Y:S02]  /*1940*/  UISETP.GE.U32.AND UP0, UPT, UR50, 0xff, UPT ;  /* 0x000000ff3200788c */ /* 0x000fe4000bf06070 */
[----:B------:R-:W-:Y:S02]  /*1950*/  ULEA UR4, UR23, UR21, 0x3 ;  /* 0x0000001517047291 */ /* 0x000fe4000f8e18ff */
[----:B------:R-:W-:Y:S02]  /*1960*/  USHF.L.U32 UR19, UR26, 0x6, URZ ;  /* 0x000000061a137899 */ /* 0x000fe400080006ff */
[----:B------:R-:W-:Y:S01]  /*1970*/  ULEA UR35, UR25, UR49, 0x6 ;  /* 0x0000003119237291 */ /* 0x000fe2000f8e30ff */
[----:B------:R-:W-:-:S04]  /*1980*/  UMOV UR13, URZ ;  /* 0x000000ff000d7c82 */ /* 0x000fc80008000000 */
[----:B------:R1:W2:Y:S01]  /*1990*/  SYNCS.PHASECHK.TRANS64.TRYWAIT P0, [UR4+0x20], R0 ;  /* 0x00002000ff0075a7 */ /* 0x0002a20008001104 */
[----:B------:R-:W-:Y:S06]  /*19a0*/  BRA.U !UP0, `(.L_x_25) ;  /* 0x0000000108f47547 */ /* 0x000fec000b800000 */
[----:B------:R-:W-:Y:S01]  /*19b0*/  UMOV UR22, URZ ;  /* 0x000000ff00167c82 */ /* 0x000fe20008000000 */
[----:B------:R-:W-:-:S05]  /*19c0*/  UMOV UR4, UR23 ;  /* 0x0000001700047c82 */ /* 0x000fca0008000000 */
.L_x_31:
[----:B------:R-:W-:Y:S01]  /*19d0*/  ULEA UR33, UR4, UR21, 0x3 ;  /* 0x0000001504217291 */ /* 0x000fe2000f8e18ff */
[----:B--2---:R-:W-:Y:S01]  /*19e0*/  @!P3 MOV R2, 0x8000 ;  /* 0x000080000002b802 */ /* 0x004fe20000000f00 */
[----:B--2-4-:R-:W-:Y:S10]  /*19f0*/  @P0 BRA `(.L_x_26) ;  /* 0x00000000000c0947 */ /* 0x014ff40003800000 */
[----:B------:R-:W-:-:S04]  /*1a00*/  SHF.L.U32 R3, R12, 0x1f, RZ ;  /* 0x0000001f0c037819 */ /* 0x000fc800000006ff */
[----:B------:R-:W2:Y:S02]  /*1a10*/  SYNCS.PHASECHK.TRANS64.TRYWAIT P0, [UR33+0x20], R3 ;  /* 0x00002003ff0075a7 */ /* 0x000ea40008001121 */
[----:B--2---:R-:W-:Y:S05]  /*1a20*/  @!P0 BRA `(.L_x_27) ;  /* 0x0000005c00a48947 */ /* 0x004fea0003800000 */
.L_x_26:
[----:B------:R2:W-:Y:S01]  /*1a30*/  @!P3 SYNCS.ARRIVE.TRANS64 RZ, [UR33], R2 ;  /* 0x00000002ffffb9a7 */ /* 0x0005e20008000021 */
[----:B------:R-:W-:-:S04]  /*1a40*/  ULOP3.LUT UR5, UR31, 0x2, URZ, 0xfc, !UPT ;  /* 0x000000021f057892 */ /* 0x000fc8000f8efcff */
[----:B------:R-:W-:-:S09]  /*1a50*/  UISETP.NE.AND UP0, UPT, UR5, 0x2, UPT ;  /* 0x000000020500788c */ /* 0x000fd2000bf05270 */
[----:B------:R-:W-:Y:S05]  /*1a60*/  BRA.U UP0, `(.L_x_28) ;  /* 0x0000000100047547 */ /* 0x000fea000b800000 */
[----:B------:R-:W-:Y:S05]  /*1a70*/  BPT.TRAP 0x1 ;  /* 0x000000040000795c */ /* 0x000fea0000300000 */
.L_x_28:
[----:B------:R-:W-:Y:S04]  /*1a80*/  BSSY.RECONVERGENT B0, `(.L_x_29) ;  /* 0x0000003000007945 */ /* 0x000fe80003800200 */
[----:B------:R-:W-:Y:S05]  /*1a90*/  @P2 BRA `(.L_x_30) ;  /* 0x0000000000042947 */ /* 0x000fea0003800000 */
[----:B------:R-:W-:Y:S05]  /*1aa0*/  BPT.TRAP 0x1 ;  /* 0x000000040000795c */ /* 0x000fea0000300000 */
.L_x_30:
[----:B------:R-:W-:Y:S05]  /*1ab0*/  BSYNC.RECONVERGENT B0 ;  /* 0x0000000000007941 */ /* 0x000fea0003800200 */
.L_x_29:
[----:B------:R-:W-:Y:S02]  /*1ac0*/  UIADD3 UR5, UPT, UPT, UR4, 0x1, URZ ;  /* 0x0000000104057890 */ /* 0x000fe4000fffe0ff */
[----:B------:R-:W-:Y:S02]  /*1ad0*/  USHF.L.U32 UR4, UR4, 0xe, URZ ;  /* 0x0000000e04047899 */ /* 0x000fe400080006ff */
[----:B------:R-:W-:Y:S02]  /*1ae0*/  UISETP.NE.AND UP0, UPT, UR5, 0x4, UPT ;  /* 0x000000040500788c */ /* 0x000fe4000bf05270 */
[----:B------:R-:W-:Y:S02]  /*1af0*/  ULEA UR24, UR29, UR4, 0x1 ;  /* 0x000000041d187291 */ /* 0x000fe4000f8e08ff */
[----:B------:R-:W-:Y:S02]  /*1b00*/  USEL UR6, URZ, 0x1, UP0 ;  /* 0x00000001ff067887 */ /* 0x000fe40008000000 */
[----:B------:R-:W-:-:S02]  /*1b10*/  USEL UR23, UR5, URZ, UP0 ;  /* 0x000000ff05177287 */ /* 0x000fc40008000000 */
[----:B------:R-:W-:Y:S02]  /*1b20*/  UIADD3 UR24, UPT, UPT, UR21, UR24, URZ ;  /* 0x0000001815187290 */ /* 0x000fe4000fffe0ff */
[----:B------:R-:W-:Y:S01]  /*1b30*/  LOP3.LUT R12, R12, UR6, RZ, 0x3c, !PT ;  /* 0x000000060c0c7c12 */ /* 0x000fe2000f8e3cff */
[----:B------:R-:W-:Y:S02]  /*1b40*/  UIADD3 UR6, UP1, UPT, UR40, 0x80, URZ ;  /* 0x0000008028067890 */ /* 0x000fe4000ff3e0ff */
[----:B------:R-:W-:Y:S01]  /*1b50*/  ULEA UR5, UR23, UR21, 0x3 ;  /* 0x0000001517057291 */ /* 0x000fe2000f8e18ff */
[----:B-1----:R-:W-:Y:S01]  /*1b60*/  SHF.L.U32 R0, R12, 0x1f, RZ ;  /* 0x0000001f0c007819 */ /* 0x002fe200000006ff */
[----:B------:R-:W-:Y:S02]  /*1b70*/  USHF.L.U32 UR34, UR22, 0x7, URZ ;  /* 0x0000000716227899 */ /* 0x000fe400080006ff */
[----:B------:R-:W-:Y:S02]  /*1b80*/  UIADD3 UR14, UP0, UPT, UR40, 0x180, URZ ;  /* 0x00000180280e7890 */ /* 0x000fe4000ff1e0ff */
[----:B------:R-:W-:-:S02]  /*1b90*/  UIADD3 UR4, UPT, UPT, UR21, UR4, URZ ;  /* 0x0000000415047290 */ /* 0x000fc4000fffe0ff */
[----:B------:R-:W-:Y:S01]  /*1ba0*/  UIADD3.X UR7, UPT, UPT, URZ, UR41, URZ, UP1, !UPT ;  /* 0x00000029ff077290 */ /* 0x000fe20008ffe4ff */
[----:B------:R3:W4:Y:S01]  /*1bb0*/  SYNCS.PHASECHK.TRANS64.TRYWAIT P0, [UR5+0x20], R0 ;  /* 0x00002000ff0075a7 */ /* 0x0007220008001105 */
[----:B------:R-:W-:Y:S02]  /*1bc0*/  UIADD3 UR32, UPT, UPT, UR24, 0x3400, URZ ;  /* 0x0000340018207890 */ /* 0x000fe4000fffe0ff */
[----:B------:R-:W-:Y:S02]  /*1bd0*/  UIADD3 UR26, UPT, UPT, UR34, 0x40, URZ ;  /* 0x00000040221a7890 */ /* 0x000fe4000fffe0ff */
[----:B------:R-:W-:Y:S02]  /*1be0*/  UIADD3 UR24, UPT, UPT, UR24, 0x5400, URZ ;  /* 0x0000540018187890 */ /* 0x000fe4000fffe0ff */
[----:B------:R-:W-:Y:S02]  /*1bf0*/  UIADD3.X UR15, UPT, UPT, URZ, UR41, URZ, UP0, !UPT ;  /* 0x00000029ff0f7290 */ /* 0x000fe400087fe4ff */
[----:B------:R-:W-:-:S02]  /*1c00*/  UIADD3 UR16, UPT, UPT, UR4, 0x13400, URZ ;  /* 0x0001340004107890 */ /* 0x000fc4000fffe0ff */
[----:B------:R-:W-:Y:S01]  /*1c10*/  UIADD3 UR8, UPT, UPT, UR4, 0x15400, URZ ;  /* 0x0001540004087890 */ /* 0x000fe2000fffe0ff */
[----:B------:R-:W-:Y:S01]  /*1c20*/  UMOV UR5, 0x30000 ;  /* 0x0003000000057882 */ /* 0x000fe20000000000 */
[----:B------:R-:W-:Y:S01]  /*1c30*/  UMOV UR38, 0x0 ;  /* 0x0000000000267882 */ /* 0x000fe20000000000 */
[----:B------:R-:W-:Y:S01]  /*1c40*/  UMOV UR39, 0x10000000 ;  /* 0x1000000000277882 */ /* 0x000fe20000000000 */
[----:B------:R-:W-:Y:S01]  /*1c50*/  UMOV UR25, UR33 ;  /* 0x0000002100197c82 */ /* 0x000fe20008000000 */
[----:B------:R-:W-:Y:S01]  /*1c60*/  UMOV UR27, UR35 ;  /* 0x00000023001b7c82 */ /* 0x000fe20008000000 */
[----:B------:R-:W-:Y:S01]  /*1c70*/  UMOV UR28, UR36 ;  /* 0x00000024001c7c82 */ /* 0x000fe20008000000 */
[----:B------:R-:W-:Y:S01]  /*1c80*/  UMOV UR17, UR33 ;  /* 0x0000002100117c82 */ /* 0x000fe20008000000 */
[----:B------:R-:W-:Y:S01]  /*1c90*/  UMOV UR20, UR36 ;  /* 0x0000002400147c82 */ /* 0x000fe20008000000 */
[----:B------:R-:W-:Y:S01]  /*1ca0*/  UMOV UR18, UR34 ;  /* 0x0000002200127c82 */ /* 0x000fe20008000000 */
[----:B------:R3:W-:Y:S01]  /*1cb0*/  UTMALDG.3D.MULTICAST [UR32], [UR6], UR5, desc[UR38] ;  /* 0x00002620060073b4 */ /* 0x0007e20008011805 */
[----:B------:R-:W-:Y:S01]  /*1cc0*/  UMOV UR11, UR19 ;  /* 0x00000013000b7c82 */ /* 0x000fe20008000000 */
[----:B------:R-:W-:Y:S01]  /*1cd0*/  UMOV UR12, UR36 ;  /* 0x00000024000c7c82 */ /* 0x000fe20008000000 */
[----:B------:R-:W-:Y:S01]  /*1ce0*/  UMOV UR9, UR33 ;  /* 0x0000002100097c82 */ /* 0x000fe20008000000 */
[----:B------:R-:W-:Y:S01]  /*1cf0*/  UMOV UR10, UR26 ;  /* 0x0000001a000a7c82 */ /* 0x000fe20008000000 */
[----:B------:R-:W-:Y:S01]  /*1d00*/  UIADD3 UR22, UPT, UPT, UR22, 0x1, URZ ;  /* 0x0000000116167890 */ /* 0x000fe2000fffe0ff */
[----:B------:R-:W-:Y:S01]  /*1d10*/  UMOV UR13, UR30 ;  /* 0x0000001e000d7c82 */ /* 0x000fe20008000000 */
[----:B------:R3:W-:Y:S02]  /*1d20*/  UTMALDG.3D.MULTICAST [UR24], [UR6], UR5, desc[UR38] ;  /* 0x00002618060073b4 */ /* 0x0007e40008011805 */
[----:B------:R-:W-:Y:S01]  /*1d30*/  UISETP.NE.AND UP0, UPT, UR22, UR30, UPT ;  /* 0x0000001e1600728c */ /* 0x000fe2000bf05270 */
[----:B------:R-:W-:Y:S01]  /*1d40*/  UMOV UR4, UR23 ;  /* 0x0000001700047c82 */ /* 0x000fe20008000000 */
[----:B------:R3:W-:Y:S01]  /*1d50*/  UTMALDG.3D [UR16], [UR14], desc[UR38] ;  /* 0x000026100e0075b4 */ /* 0x0007e20008011000 */
[----:B------:R3:W-:Y:S06]  /*1d60*/  UTMALDG.3D [UR8], [UR14], desc[UR38] ;  /* 0x000026080e0075b4 */ /* 0x0007ec0008011000 */
[----:B---3--:R-:W-:Y:S05]  /*1d70*/  BRA.U UP0, `(.L_x_31) ;  /* 0xfffffffd00147547 */ /* 0x008fea000b83ffff */
.L_x_25:
[----:B------:R-:W-:Y:S01]  /*1d80*/  ULEA UR4, UR23, UR21, 0x3 ;  /* 0x0000001517047291 */ /* 0x000fe2000f8e18ff */
[----:B-1----:R-:W-:Y:S01]  /*1d90*/  SHF.L.U32 R0, R12, 0x1f, RZ ;  /* 0x0000001f0c007819 */ /* 0x002fe200000006ff */
[----:B------:R-:W-:Y:S01]  /*1da0*/  @!P1 SYNCS.ARRIVE.TRANS64.A1T0 RZ, [UR21+0x78], RZ ;  /* 0x000078ffffff99a7 */ /* 0x000fe20008100015 */
[----:B------:R-:W-:-:S06]  /*1db0*/  UISETP.GT.AND UP0, UPT, UR47, UR46, UPT ;  /* 0x0000002e2f00728c */ /* 0x000fcc000bf04270 */
[----:B--2-4-:R1:W2:Y:S03]  /*1dc0*/  SYNCS.PHASECHK.TRANS64.TRYWAIT P0, [UR4+0x20], R0 ;  /* 0x00002000ff0075a7 */ /* 0x0142a60008001104 */
[----:B------:R-:W-:Y:S05]  /*1dd0*/  BRA.U !UP0, `(.L_x_32) ;  /* 0x0000000108f07547 */ /* 0x000fea000b800000 */
[----:B------:R-:W-:Y:S01]  /*1de0*/  UIADD3 UR14, UPT, UPT, UR48, UR13, URZ ;  /* 0x0000000d300e7290 */ /* 0x000fe2000fffe0ff */
[----:B------:R-:W-:-:S11]  /*1df0*/  UMOV UR4, UR23 ;  /* 0x0000001700047c82 */ /* 0x000fd60008000000 */
.L_x_38:
[----:B------:R-:W-:Y:S01]  /*1e00*/  ULEA UR33, UR4, UR21, 0x3 ;  /* 0x0000001504217291 */ /* 0x000fe2000f8e18ff */
[----:B--2---:R-:W-:Y:S01]  /*1e10*/  @!P3 MOV R2, 0x8000 ;  /* 0x000080000002b802 */ /* 0x004fe20000000f00 */
[----:B--2-4-:R-:W-:Y:S10]  /*1e20*/  @P0 BRA `(.L_x_33) ;  /* 0x00000000000c0947 */ /* 0x014ff40003800000 */
[----:B------:R-:W-:-:S04]  /*1e30*/  SHF.L.U32 R3, R12, 0x1f, RZ ;  /* 0x0000001f0c037819 */ /* 0x000fc800000006ff */
[----:B------:R-:W2:Y:S02]  /*1e40*/  SYNCS.PHASECHK.TRANS64.TRYWAIT P0, [UR33+0x20], R3 ;  /* 0x00002003ff0075a7 */ /* 0x000ea40008001121 */
[----:B--2---:R-:W-:Y:S05]  /*1e50*/  @!P0 BRA `(.L_x_34) ;  /* 0x0000005800b08947 */ /* 0x004fea0003800000 */
.L_x_33:
[----:B------:R2:W-:Y:S01]  /*1e60*/  @!P3 SYNCS.ARRIVE.TRANS64 RZ, [UR33], R2 ;  /* 0x00000002ffffb9a7 */ /* 0x0005e20008000021 */
[----:B------:R-:W-:-:S04]  /*1e70*/  ULOP3.LUT UR5, UR31, 0x2, URZ, 0xfc, !UPT ;  /* 0x000000021f057892 */ /* 0x000fc8000f8efcff */
[----:B------:R-:W-:-:S09]  /*1e80*/  UISETP.NE.AND UP0, UPT, UR5, 0x2, UPT ;  /* 0x000000020500788c */ /* 0x000fd2000bf05270 */
[----:B------:R-:W-:Y:S05]  /*1e90*/  BRA.U UP0, `(.L_x_35) ;  /* 0x0000000100047547 */ /* 0x000fea000b800000 */
[----:B------:R-:W-:Y:S05]  /*1ea0*/  BPT.TRAP 0x1 ;  /* 0x000000040000795c */ /* 0x000fea0000300000 */
.L_x_35:
[----:B------:R-:W-:Y:S04]  /*1eb0*/  BSSY.RECONVERGENT B0, `(.L_x_36) ;  /* 0x0000003000007945 */ /* 0x000fe80003800200 */
[----:B------:R-:W-:Y:S05]  /*1ec0*/  @P2 BRA `(.L_x_37) ;  /* 0x0000000000042947 */ /* 0x000fea0003800000 */
[----:B------:R-:W-:Y:S05]  /*1ed0*/  BPT.TRAP 0x1 ;  /* 0x000000040000795c */ /* 0x000fea0000300000 */
.L_x_37:
[----:B------:R-:W-:Y:S05]  /*1ee0*/  BSYNC.RECONVERGENT B0 ;  /* 0x0000000000007941 */ /* 0x000fea0003800200 */
.L_x_36:
[----:B------:R-:W-:Y:S02]  /*1ef0*/  UIADD3 UR5, UPT, UPT, UR4, 0x1, URZ ;  /* 0x0000000104057890 */ /* 0x000fe4000fffe0ff */
[----:B------:R-:W-:Y:S02]  /*1f00*/  USHF.L.U32 UR7, UR4, 0xe, URZ ;  /* 0x0000000e04077899 */ /* 0x000fe400080006ff */
[----:B------:R-:W-:Y:S02]  /*1f10*/  UISETP.NE.AND UP0, UPT, UR5, 0x4, UPT ;  /* 0x000000040500788c */ /* 0x000fe4000bf05270 */
[----:B------:R-:W-:Y:S02]  /*1f20*/  ULEA UR24, UR29, UR7, 0x1 ;  /* 0x000000071d187291 */ /* 0x000fe4000f8e08ff */
[----:B------:R-:W-:Y:S02]  /*1f30*/  USEL UR6, URZ, 0x1, UP0 ;  /* 0x00000001ff067887 */ /* 0x000fe40008000000 */
[----:B------:R-:W-:-:S02]  /*1f40*/  USEL UR23, UR5, URZ, UP0 ;  /* 0x000000ff05177287 */ /* 0x000fc40008000000 */
[----:B------:R-:W-:Y:S02]  /*1f50*/  UIADD3 UR4, UP1, UPT, UR40, 0x80, URZ ;  /* 0x0000008028047890 */ /* 0x000fe4000ff3e0ff */
[----:B------:R-:W-:Y:S01]  /*1f60*/  ULEA UR5, UR23, UR21, 0x3 ;  /* 0x0000001517057291 */ /* 0x000fe2000f8e18ff */
[----:B------:R-:W-:Y:S01]  /*1f70*/  LOP3.LUT R12, R12, UR6, RZ, 0x3c, !PT ;  /* 0x000000060c0c7c12 */ /* 0x000fe2000f8e3cff */
[----:B------:R-:W-:Y:S02]  /*1f80*/  UIADD3 UR24, UPT, UPT, UR21, UR24, URZ ;  /* 0x0000001815187290 */ /* 0x000fe4000fffe0ff */
[----:B------:R-:W-:Y:S01]  /*1f90*/  USHF.L.U32 UR34, UR13, 0x7, URZ ;  /* 0x000000070d227899 */ /* 0x000fe200080006ff */
[----:B-1----:R-:W-:Y:S01]  /*1fa0*/  SHF.L.U32 R0, R12, 0x1f, RZ ;  /* 0x0000001f0c007819 */ /* 0x002fe200000006ff */
[----:B------:R-:W-:Y:S02]  /*1fb0*/  UIADD3 UR6, UP0, UPT, UR40, 0x180, URZ ;  /* 0x0000018028067890 */ /* 0x000fe4000ff1e0ff */
[----:B------:R-:W-:Y:S01]  /*1fc0*/  UIADD3 UR8, UPT, UPT, UR21, UR7, URZ ;  /* 0x0000000715087290 */ /* 0x000fe2000fffe0ff */
[----:B------:R3:W4:Y:S01]  /*1fd0*/  SYNCS.PHASECHK.TRANS64.TRYWAIT P0, [UR5+0x20], R0 ;  /* 0x00002000ff0075a7 */ /* 0x0007220008001105 */
[----:B------:R-:W-:-:S02]  /*1fe0*/  UIADD3.X UR5, UPT, UPT, URZ, UR41, URZ, UP1, !UPT ;  /* 0x00000029ff057290 */ /* 0x000fc40008ffe4ff */
[----:B------:R-:W-:Y:S02]  /*1ff0*/  UIADD3 UR32, UPT, UPT, UR24, 0x3400, URZ ;  /* 0x0000340018207890 */ /* 0x000fe4000fffe0ff */
[----:B------:R-:W-:Y:S02]  /*2000*/  UIADD3 UR26, UPT, UPT, UR34, 0x40, URZ ;  /* 0x00000040221a7890 */ /* 0x000fe4000fffe0ff */
[----:B------:R-:W-:Y:S02]  /*2010*/  UIADD3 UR24, UPT, UPT, UR24, 0x5400, URZ ;  /* 0x0000540018187890 */ /* 0x000fe4000fffe0ff */
[----:B------:R-:W-:Y:S02]  /*2020*/  UIADD3.X UR7, UPT, UPT, URZ, UR41, URZ, UP0, !UPT ;  /* 0x00000029ff077290 */ /* 0x000fe400087fe4ff */
[----:B------:R-:W-:Y:S02]  /*2030*/  UIADD3 UR16, UPT, UPT, UR8, 0x13400, URZ ;  /* 0x0001340008107890 */ /* 0x000fe4000fffe0ff */
[----:B------:R-:W-:Y:S01]  /*2040*/  UIADD3 UR8, UPT, UPT, UR8, 0x15400, URZ ;  /* 0x0001540008087890 */ /* 0x000fe2000fffe0ff */
[----:B------:R-:W-:Y:S01]  /*2050*/  UMOV UR10, 0x30000 ;  /* 0x00030000000a7882 */ /* 0x000fe20000000000 */
[----:B------:R-:W-:Y:S01]  /*2060*/  UMOV UR38, 0x0 ;  /* 0x0000000000267882 */ /* 0x000fe20000000000 */
[----:B------:R-:W-:Y:S01]  /*2070*/  UMOV UR39, 0x10000000 ;  /* 0x1000000000277882 */ /* 0x000fe20000000000 */
[----:B------:R-:W-:Y:S01]  /*2080*/  UMOV UR25, UR33 ;  /* 0x0000002100197c82 */ /* 0x000fe20008000000 */
[----:B------:R-:W-:Y:S01]  /*2090*/  UMOV UR27, UR35 ;  /* 0x00000023001b7c82 */ /* 0x000fe20008000000 */
[----:B------:R-:W-:Y:S01]  /*20a0*/  UMOV UR28, UR36 ;  /* 0x00000024001c7c82 */ /* 0x000fe20008000000 */
[----:B------:R-:W-:Y:S01]  /*20b0*/  UTMALDG.3D.MULTICAST [UR32], [UR4], UR10, desc[UR38] ;  /* 0x00002620040073b4 */ /* 0x000fe2000801180a */
[----:B------:R-:W-:Y:S01]  /*20c0*/  UMOV UR17, UR33 ;  /* 0x0000002100117c82 */ /* 0x000fe20008000000 */
[----:B------:R-:W-:Y:S01]  /*20d0*/  UMOV UR20, UR36 ;  /* 0x0000002400147c82 */ /* 0x000fe20008000000 */
[----:B------:R-:W-:Y:S01]  /*20e0*/  UMOV UR18, UR34 ;  /* 0x0000002200127c82 */ /* 0x000fe20008000000 */
[----:B------:R-:W-:Y:S01]  /*20f0*/  UMOV UR11, UR19 ;  /* 0x00000013000b7c82 */ /* 0x000fe20008000000 */
[----:B------:R-:W-:Y:S01]  /*2100*/  UMOV UR12, UR36 ;  /* 0x00000024000c7c82 */ /* 0x000fe20008000000 */
[----:B------:R-:W-:Y:S01]  /*2110*/  UMOV UR9, UR33 ;  /* 0x0000002100097c82 */ /* 0x000fe20008000000 */
[----:B------:R-:W-:Y:S01]  /*2120*/  UIADD3 UR13, UPT, UPT, UR13, 0x1, URZ ;  /* 0x000000010d0d7890 */ /* 0x000fe2000fffe0ff */
[----:B------:R1:W-:Y:S03]  /*2130*/  UTMALDG.3D.MULTICAST [UR24], [UR4], UR10, desc[UR38] ;  /* 0x00002618040073b4 */ /* 0x0003e6000801180a */
[----:B------:R-:W-:Y:S01]  /*2140*/  UISETP.NE.AND UP0, UPT, UR13, UR14, UPT ;  /* 0x0000000e0d00728c */ /* 0x000fe2000bf05270 */
[----:B------:R3:W-:Y:S01]  /*2150*/  UTMALDG.3D [UR16], [UR6], desc[UR38] ;  /* 0x00002610060075b4 */ /* 0x0007e20008011000 */
[----:B-1----:R-:W-:Y:S01]  /*2160*/  UMOV UR10, UR26 ;  /* 0x0000001a000a7c82 */ /* 0x002fe20008000000 */
[----:B------:R-:W-:Y:S01]  /*2170*/  UMOV UR4, UR23 ;  /* 0x0000001700047c82 */ /* 0x000fe20008000000 */
[----:B------:R3:W-:Y:S05]  /*2180*/  UTMALDG.3D [UR8], [UR6], desc[UR38] ;  /* 0x00002608060075b4 */ /* 0x0007ea0008011000 */
[----:B---3--:R-:W-:Y:S05]  /*2190*/  BRA.U UP0, `(.L_x_38) ;  /* 0xfffffffd00187547 */ /* 0x008fea000b83ffff */
.L_x_32:
[C---:B------:R-:W-:Y:S01]  /*21a0*/  LEA R3, R11.reuse, UR21, 0x3 ;  /* 0x000000150b037c11 */ /* 0x040fe2000f8e18ff */
[----:B------:R-:W-:Y:S01]  /*21b0*/  NOP ;  /* 0x0000000000007918 */ /* 0x000fe20000000000 */
[----:B-1----:R-:W-:Y:S02]  /*21c0*/  SHF.L.U32 R0, R10, 0x1f, RZ ;  /* 0x0000001f0a007819 */ /* 0x002fe400000006ff */
[----:B------:R-:W-:Y:S02]  /*21d0*/  LEA R4, R11, UR21, 0x4 ;  /* 0x000000150b047c11 */ /* 0x000fe4000f8e20ff */
[----:B--2-4-:R-:W1:Y:S02]  /*21e0*/  SYNCS.PHASECHK.TRANS64.TRYWAIT P0, [R3+URZ+0x80], R0 ;  /* 0x00008000030075a7 */ /* 0x014e6400080011ff */
[----:B-1----:R-:W-:Y:S05]  /*21f0*/  @!P0 BRA `(.L_x_39) ;  /* 0x0000005400e08947 */ /* 0x002fea0003800000 */
.L_x_125:
[----:B------:R-:W2:Y:S01]  /*2200*/  LDS.128 R4, [R4+0x110] ;  /* 0x0001100004047984 */ /* 0x000ea20000000c00 */
[----:B------:R-:W-:Y:S01]  /*2210*/  UISETP.GE.AND UP0, UPT, UR42, 0x1, UPT ;  /* 0x000000012a00788c */ /* 0x000fe2000bf06270 */
[----:B------:R-:W-:Y:S01]  /*2220*/  @!PT LDS RZ, [RZ] ;  /* 0x00000000fffff984 */ /* 0x000fe20000000800 */
[----:B------:R-:W-:Y:S01]  /*2230*/  @!PT LDS RZ, [RZ] ;  /* 0x00000000fffff984 */ /* 0x000fe20000000800 */
[----:B------:R-:W-:Y:S01]  /*2240*/  @!PT LDS RZ, [RZ] ;  /* 0x00000000fffff984 */ /* 0x000fe20000000800 */
[----:B------:R-:W-:Y:S01]  /*2250*/  @!PT LDS RZ, [RZ] ;  /* 0x00000000fffff984 */ /* 0x000fe20000000800 */
[----:B------:R3:W-:Y:S06]  /*2260*/  MEMBAR.ALL.CTA ;  /* 0x0000000000007992 */ /* 0x0007ec0000008000 */
[----:B---3--:R-:W3:Y:S01]  /*2270*/  FENCE.VIEW.ASYNC.S ;  /* 0x00000000000073c6 */ /* 0x008ee20000000000 */
[----:B--2---:R-:W-:-:S13]  /*2280*/  LOP3.LUT P0, RZ, R6, 0x1, RZ, 0xc0, !PT ;  /* 0x0000000106ff7812 */ /* 0x004fda000780c0ff */
[----:B---3--:R-:W-:Y:S01]  /*2290*/  VOTEU.ANY UP1, P0 ;  /* 0x0000000000ff7886 */ /* 0x008fe20000020100 */
[----:B------:R-:W-:-:S13]  /*22a0*/  PLOP3.LUT P0, PT, PT, PT, UP1, 0x80, 0x8 ;  /* 0x000000000008781c */ /* 0x000fda0003f0f018 */
[----:B-1----:R-:W-:Y:S02]  /*22b0*/  @P0 LOP3.LUT R0, R5, 0xffff, RZ, 0xc0, !PT ;  /* 0x0000ffff05000812 */ /* 0x002fe400078ec0ff */
[----:B------:R-:W-:Y:S02]  /*22c0*/  @P0 MOV R2, R4 ;  /* 0x0000000400020202 */ /* 0x000fe40000000f00 */
[----:B------:R-:W-:Y:S01]  /*22d0*/  @P0 R2UR UR5, R0 ;  /* 0x00000000000502ca */ /* 0x000fe200000e0000 */
[----:B------:R-:W-:Y:S01]  /*22e0*/  VIADD R0, R3, 0x90 ;  /* 0x0000009003007836 */ /* 0x000fe20000000000 */
[----:B------:R-:W-:Y:S02]  /*22f0*/  @P0 SHF.R.U32.HI R4, RZ, 0x10, R5 ;  /* 0x00000010ff040819 */ /* 0x000fe40000011605 */
[----:B------:R-:W-:Y:S02]  /*2300*/  @P0 R2UR UR6, R2 ;  /* 0x00000000020602ca */ /* 0x000fe400000e0000 */
[----:B------:R-:W-:-:S02]  /*2310*/  PRMT R0, RZ, 0x654, R0 ;  /* 0x00000654ff007816 */ /* 0x000fc40000000000 */
[----:B------:R-:W-:Y:S02]  /*2320*/  @P0 R2UR UR4, R4 ;  /* 0x00000000040402ca */ /* 0x000fe400000e0000 */
[----:B------:R1:W-:Y:S03]  /*2330*/  SYNCS.ARRIVE.TRANS64.RED.A1T0 RZ, [R0+URZ], RZ ;  /* 0x000000ff00ff79a7 */ /* 0x0003e600081004ff */
[----:B------:R-:W-:-:S04]  /*2340*/  @UP1 UMOV UR37, UR5 ;  /* 0x0000000500251c82 */ /* 0x000fc80008000000 */
[----:B------:R-:W-:-:S04]  /*2350*/  @UP1 UMOV UR43, UR6 ;  /* 0x00000006002b1c82 */ /* 0x000fc80008000000 */
[----:B------:R-:W-:Y:S01]  /*2360*/  @UP1 UMOV UR36, UR4 ;  /* 0x0000000400241c82 */ /* 0x000fe20008000000 */
[----:B------:R-:W-:Y:S05]  /*2370*/  BRA.U !UP0, `(.L_x_40) ;  /* 0x0000000108d47547 */ /* 0x000fea000b800000 */
[----:B------:R-:W2:Y:S01]  /*2380*/  LDCU.128 UR12, c[0x0][0xb10] ;  /* 0x00016200ff0c77ac */ /* 0x000ea20008000c00 */
[----:B------:R-:W3:Y:S01]  /*2390*/  LDCU UR22, c[0x0][0xb20] ;  /* 0x00016400ff1677ac */ /* 0x000ee20008000800 */
[----:B------:R-:W4:Y:S01]  /*23a0*/  LDCU UR20, c[0x0][0xb0c] ;  /* 0x00016180ff1477ac */ /* 0x000f220008000800 */
[----:B------:R-:W1:Y:S01]  /*23b0*/  LDCU.64 UR8, c[0x0][0xb28] ;  /* 0x00016500ff0877ac */ /* 0x000e620008000a00 */
[----:B------:R-:W-:Y:S02]  /*23c0*/  UISETP.NE.AND UP3, UPT, UR42, 0x1, UPT ;  /* 0x000000012a00788c */ /* 0x000fe4000bf65270 */
[----:B--2---:R-:W-:Y:S02]  /*23d0*/  UIMAD.WIDE.U32 UR6, UR44, UR15, URZ ;  /* 0x0000000f2c0672a5 */ /* 0x004fe4000f8e00ff */
[----:B------:R-:W-:Y:S02]  /*23e0*/  UIMAD.WIDE.U32 UR4, UR45, UR12, URZ ;  /* 0x0000000c2d0472a5 */ /* 0x000fe4000f8e00ff */
[----:B------:R-:W-:-:S02]  /*23f0*/  UISETP.NE.AND UP0, UPT, UR14, 0x1, UPT ;  /* 0x000000010e00788c */ /* 0x000fc4000bf05270 */
[----:B------:R-:W-:Y:S01]  /*2400*/  UIMAD.WIDE.U32 UR18, UR37, UR15, URZ ;  /* 0x0000000f251272a5 */ /* 0x000fe2000f8e00ff */
[----:B------:R-:W-:Y:S02]  /*2410*/  UMOV UR6, UR7 ;  /* 0x0000000700067c82 */ /* 0x000fe40008000000 */
[----:B------:R-:W-:Y:S01]  /*2420*/  UMOV UR4, UR5 ;  /* 0x0000000500047c82 */ /* 0x000fe20008000000 */
[----:B---3--:R-:W-:Y:S02]  /*2430*/  USHF.R.U32.HI UR6, URZ, UR22, UR6 ;  /* 0x00000016ff067299 */ /* 0x008fe40008011606 */
[----:B----4-:R-:W-:Y:S02]  /*2440*/  UISETP.NE.AND UP2, UPT, UR20, 0x1, UPT ;  /* 0x000000011400788c */ /* 0x010fe4000bf45270 */
[----:B------:R-:W-:Y:S02]  /*2450*/  USHF.R.U32.HI UR4, URZ, UR13, UR4 ;  /* 0x0000000dff047299 */ /* 0x000fe40008011604 */
[----:B------:R-:W-:-:S02]  /*2460*/  USEL UR5, UR44, UR6, !UP0 ;  /* 0x000000062c057287 */ /* 0x000fc4000c000000 */
[----:B------:R-:W-:Y:S02]  /*2470*/  USEL UR6, UR45, UR4, !UP2 ;  /* 0x000000042d067287 */ /* 0x000fe4000d000000 */
[----:B-1----:R-:W-:Y:S01]  /*2480*/  UIMAD.WIDE.U32 UR10, UR5, UR8, URZ ;  /* 0x00000008050a72a5 */ /* 0x002fe2000f8e00ff */
[----:B------:R-:W-:Y:S01]  /*2490*/  UMOV UR4, UR19 ;  /* 0x0000001300047c82 */ /* 0x000fe20008000000 */
[----:B------:R-:W-:Y:S02]  /*24a0*/  UIMAD.WIDE.U32 UR16, UR43, UR12, URZ ;  /* 0x0000000c2b1072a5 */ /* 0x000fe4000f8e00ff */
[----:B------:R-:W-:-:S03]  /*24b0*/  UIMAD.WIDE.U32 UR18, UR6, UR8, URZ ;  /* 0x00000008061272a5 */ /* 0x000fc6000f8e00ff */
[----:B------:R-:W-:Y:S01]  /*24c0*/  UMOV UR10, UR11 ;  /* 0x0000000b000a7c82 */ /* 0x000fe20008000000 */
[----:B------:R-:W-:Y:S02]  /*24d0*/  USHF.R.U32.HI UR4, URZ, UR22, UR4 ;  /* 0x00000016ff047299 */ /* 0x000fe40008011604 */
[----:B------:R-:W-:Y:S01]  /*24e0*/  @UP3 USHF.R.U32.HI UR5, URZ, UR9, UR10 ;  /* 0x00000009ff053299 */ /* 0x000fe2000801160a */
[----:B------:R-:W-:Y:S01]  /*24f0*/  UMOV UR16, UR17 ;  /* 0x0000001100107c82 */ /* 0x000fe20008000000 */
[----:B------:R-:W-:Y:S01]  /*2500*/  UMOV UR18, UR19 ;  /* 0x0000001300127c82 */ /* 0x000fe20008000000 */
[----:B------:R-:W-:Y:S02]  /*2510*/  USHF.R.U32.HI UR13, URZ, UR13, UR16 ;  /* 0x0000000dff0d7299 */ /* 0x000fe40008011610 */
[----:B------:R-:W-:Y:S02]  /*2520*/  USEL UR4, UR37, UR4, !UP0 ;  /* 0x0000000425047287 */ /* 0x000fe4000c000000 */
[----:B------:R-:W-:-:S02]  /*2530*/  @UP3 USHF.R.U32.HI UR6, URZ, UR9, UR18 ;  /* 0x00000009ff063299 */ /* 0x000fc40008011612 */
[----:B------:R-:W-:Y:S02]  /*2540*/  UIMAD UR7, UR42, UR5, URZ ;  /* 0x000000052a0772a4 */ /* 0x000fe4000f8e02ff */
[----:B------:R-:W-:Y:S02]  /*2550*/  USEL UR5, UR43, UR13, !UP2 ;  /* 0x0000000d2b057287 */ /* 0x000fe4000d000000 */
[----:B------:R-:W-:Y:S02]  /*2560*/  UIMAD UR10, UR42, UR6, URZ ;  /* 0x000000062a0a72a4 */ /* 0x000fe4000f8e02ff */
[----:B------:R-:W-:Y:S02]  /*2570*/  UISETP.GE.AND UP0, UPT, UR4, UR7, UPT ;  /* 0x000000070400728c */ /* 0x000fe4000bf06270 */
[----:B------:R-:W-:Y:S02]  /*2580*/  UIMAD.WIDE.U32 UR12, UR4, UR8, URZ ;  /* 0x00000008040c72a5 */ /* 0x000fe4000f8e00ff */
[----:B------:R-:W-:-:S02]  /*2590*/  UISETP.GE.OR UP0, UPT, UR5, UR10, UP0 ;  /* 0x0000000a0500728c */ /* 0x000fc40008706670 */
        /* <DEDUP_REMOVED lines=19> */
.L_x_40:
[----:B------:R-:W2:Y:S02]  /*26d0*/  LDCU UR4, c[0x0][0xb30] ;  /* 0x00016600ff0477ac */ /* 0x000ea40008000800 */
[----:B--2---:R-:W-:-:S09]  /*26e0*/  UISETP.NE.AND UP0, UPT, UR4, 0x1, UPT ;  /* 0x000000010400788c */ /* 0x004fd2000bf05270 */
[----:B------:R-:W-:Y:S05]  /*26f0*/  BRA.U UP0, `(.L_x_41) ;  /* 0x0000000100447547 */ /* 0x000fea000b800000 */
[----:B------:R-:W2:Y:S01]  /*2700*/  LDCU.128 UR8, c[0x0][0xb10] ;  /* 0x00016200ff0877ac */ /* 0x000ea20008000c00 */
[----:B------:R-:W3:Y:S01]  /*2710*/  LDCU UR12, c[0x0][0xb0c] ;  /* 0x00016180ff0c77ac */ /* 0x000ee20008000800 */
[----:B------:R-:W4:Y:S01]  /*2720*/  LDCU UR13, c[0x0][0xb20] ;  /* 0x00016400ff0d77ac */ /* 0x000f220008000800 */
[----:B--2---:R-:W-:Y:S02]  /*2730*/  UIMAD.WIDE.U32 UR6, UR43, UR8, URZ ;  /* 0x000000082b0672a5 */ /* 0x004fe4000f8e00ff */
[----:B------:R-:W-:Y:S02]  /*2740*/  UIMAD.WIDE.U32 UR4, UR37, UR11, URZ ;  /* 0x0000000b250472a5 */ /* 0x000fe4000f8e00ff */
[----:B---3--:R-:W-:Y:S02]  /*2750*/  UISETP.NE.AND UP2, UPT, UR12, 0x1, UPT ;  /* 0x000000010c00788c */ /* 0x008fe4000bf45270 */
[----:B------:R-:W-:Y:S01]  /*2760*/  UISETP.NE.AND UP0, UPT, UR10, 0x1, UPT ;  /* 0x000000010a00788c */ /* 0x000fe2000bf05270 */
[----:B------:R-:W-:-:S02]  /*2770*/  UMOV UR6, UR7 ;  /* 0x0000000700067c82 */ /* 0x000fc40008000000 */
[----:B------:R-:W-:Y:S01]  /*2780*/  UMOV UR4, UR5 ;  /* 0x0000000500047c82 */ /* 0x000fe20008000000 */
[----:B------:R-:W-:Y:S02]  /*2790*/  USHF.R.U32.HI UR9, URZ, UR9, UR6 ;  /* 0x00000009ff097299 */ /* 0x000fe40008011606 */
[----:B----4-:R-:W-:Y:S02]  /*27a0*/  USHF.R.U32.HI UR4, URZ, UR13, UR4 ;  /* 0x0000000dff047299 */ /* 0x010fe40008011604 */
[----:B------:R-:W-:Y:S02]  /*27b0*/  USEL UR5, UR43, UR9, !UP2 ;  /* 0x000000092b057287 */ /* 0x000fe4000d000000 */
[----:B------:R-:W-:-:S04]  /*27c0*/  USEL UR4, UR37, UR4, !UP0 ;  /* 0x0000000425047287 */ /* 0x000fc8000c000000 */
[----:B------:R-:W-:Y:S02]  /*27d0*/  UIADD3 UR6, UPT, UPT, UR5, -UR4, URZ ;  /* 0x8000000405067290 */ /* 0x000fe4000fffe0ff */
[----:B------:R-:W-:Y:S02]  /*27e0*/  UIADD3 UR4, UPT, UPT, -UR5, UR4, URZ ;  /* 0x0000000405047290 */ /* 0x000fe4000fffe1ff */
[----:B------:R-:W-:Y:S02]  /*27f0*/  UIMAD UR37, UR6, UR10, UR37 ;  /* 0x0000000a062572a4 */ /* 0x000fe4000f8e0225 */
[----:B------:R-:W-:-:S12]  /*2800*/  UIMAD UR43, UR4, UR12, UR43 ;  /* 0x0000000c042b72a4 */ /* 0x000fd8000f8e022b */
.L_x_41:
[----:B------:R-:W-:Y:S01]  /*2810*/  VIADD R11, R11, 0x1 ;  /* 0x000000010b0b7836 */ /* 0x000fe20000000000 */
[----:B------:R-:W-:Y:S02]  /*2820*/  R2UR UR5, R48 ;  /* 0x00000000300572ca */ /* 0x000fe400000e0000 */
[----:B------:R-:W-:Y:S02]  /*2830*/  R2UR UR4, R47 ;  /* 0x000000002f0472ca */ /* 0x000fe400000e0000 */
[C---:B------:R-:W-:Y:S02]  /*2840*/  ISETP.NE.AND P0, PT, R11.reuse, 0x2, PT ;  /* 0x000000020b00780c */ /* 0x040fe40003f05270 */
[----:B------:R-:W-:Y:S02]  /*2850*/  PLOP3.LUT P1, PT, PT, PT, PT, 0x80, 0x8 ;  /* 0x000000000008781c */ /* 0x000fe40003f2f070 */
[----:B-1----:R-:W-:Y:S02]  /*2860*/  SEL R0, RZ, 0x1, P0 ;  /* 0x00000001ff007807 */ /* 0x002fe40000000000 */
[----:B------:R-:W-:-:S02]  /*2870*/  SEL R11, R11, RZ, P0 ;  /* 0x000000ff0b0b7207 */ /* 0x000fc40000000000 */
[----:B------:R-:W-:Y:S01]  /*2880*/  LOP3.LUT R10, R10, R0, RZ, 0x3c, !PT ;  /* 0x000000000a0a7212 */ /* 0x000fe200078e3cff */
[----:B------:R-:W-:Y:S02]  /*2890*/  UIADD3 UR25, UPT, UPT, UR43, UR5, URZ ;  /* 0x000000052b197290 */ /* 0x000fe4000fffe0ff */
[----:B------:R-:W-:Y:S01]  /*28a0*/  UIADD3 UR26, UPT, UPT, UR37, UR4, URZ ;  /* 0x00000004251a7290 */ /* 0x000fe2000fffe0ff */
[----:B------:R-:W-:Y:S11]  /*28b0*/  BRA.U UP1, `(.L_x_42) ;  /* 0xffffffed01d47547 */ /* 0x000ff6000b83ffff */
[----:B------:R-:W-:Y:S01]  /*28c0*/  UIADD3 UR21, UPT, UPT, UR21, 0x20, URZ ;  /* 0x0000002015157890 */ /* 0x000fe2000fffe0ff */
[----:B------:R-:W-:-:S03]  /*28d0*/  SHF.L.U32 R2, R12, 0x1f, RZ ;  /* 0x0000001f0c027819 */ /* 0x000fc600000006ff */
[----:B------:R-:W-:-:S09]  /*28e0*/  ULEA UR4, UR23, UR21, 0x3 ;  /* 0x0000001517047291 */ /* 0x000fd2000f8e18ff */
[----:B------:R-:W1:Y:S02]  /*28f0*/  SYNCS.PHASECHK.TRANS64.TRYWAIT P0, [UR4], R2 ;  /* 0x00000002ff0075a7 */ /* 0x000e640008001104 */
[----:B-1----:R-:W-:Y:S05]  /*2900*/  @!P0 BRA `(.L_x_43) ;  /* 0x0000005000308947 */ /* 0x002fea0003800000 */
.L_x_127:
[----:B------:R-:W-:-:S04]  /*2910*/  UIADD3 UR4, UPT, UPT, UR23, 0x1, URZ ;  /* 0x0000000117047890 */ /* 0x000fc8000fffe0ff */
[----:B------:R-:W-:-:S04]  /*2920*/  UISETP.NE.AND UP0, UPT, UR4, 0x4, UPT ;  /* 0x000000040400788c */ /* 0x000fc8000bf05270 */
[----:B------:R-:W-:Y:S02]  /*2930*/  USEL UR6, URZ, 0x1, UP0 ;  /* 0x00000001ff067887 */ /* 0x000fe40008000000 */
[----:B------:R-:W-:-:S04]  /*2940*/  USEL UR4, UR4, URZ, UP0 ;  /* 0x000000ff04047287 */ /* 0x000fc80008000000 */
[----:B------:R-:W-:Y:S01]  /*2950*/  ULEA UR5, UR4, UR21, 0x3 ;  /* 0x0000001504057291 */ /* 0x000fe2000f8e18ff */
[----:B-1----:R-:W-:-:S04]  /*2960*/  LOP3.LUT R2, R12, UR6, RZ, 0x3c, !PT ;  /* 0x000000060c027c12 */ /* 0x002fc8000f8e3cff */
[----:B------:R-:W-:-:S04]  /*2970*/  SHF.L.U32 R3, R2, 0x1f, RZ ;  /* 0x0000001f02037819 */ /* 0x000fc800000006ff */
[----:B------:R-:W1:Y:S02]  /*2980*/  SYNCS.PHASECHK.TRANS64.TRYWAIT P0, [UR5], R3 ;  /* 0x00000003ff0075a7 */ /* 0x000e640008001105 */
[----:B-1----:R-:W-:Y:S05]  /*2990*/  @!P0 BRA `(.L_x_44) ;  /* 0x0000005000248947 */ /* 0x002fea0003800000 */
.L_x_129:
[----:B------:R-:W-:-:S04]  /*29a0*/  UIADD3 UR4, UPT, UPT, UR4, 0x1, URZ ;  /* 0x0000000104047890 */ /* 0x000fc8000fffe0ff */
[----:B------:R-:W-:-:S04]  /*29b0*/  UISETP.NE.AND UP0, UPT, UR4, 0x4, UPT ;  /* 0x000000040400788c */ /* 0x000fc8000bf05270 */
[----:B------:R-:W-:Y:S02]  /*29c0*/  USEL UR6, URZ, 0x1, UP0 ;  /* 0x00000001ff067887 */ /* 0x000fe40008000000 */
[----:B------:R-:W-:-:S04]  /*29d0*/  USEL UR4, UR4, URZ, UP0 ;  /* 0x000000ff04047287 */ /* 0x000fc80008000000 */
[----:B------:R-:W-:Y:S01]  /*29e0*/  ULEA UR5, UR4, UR21, 0x3 ;  /* 0x0000001504057291 */ /* 0x000fe2000f8e18ff */
[----:B------:R-:W-:-:S04]  /*29f0*/  LOP3.LUT R2, R2, UR6, RZ, 0x3c, !PT ;  /* 0x0000000602027c12 */ /* 0x000fc8000f8e3cff */
[----:B-1----:R-:W-:-:S04]  /*2a00*/  SHF.L.U32 R3, R2, 0x1f, RZ ;  /* 0x0000001f02037819 */ /* 0x002fc800000006ff */
[----:B------:R-:W1:Y:S02]  /*2a10*/  SYNCS.PHASECHK.TRANS64.TRYWAIT P0, [UR5], R3 ;  /* 0x00000003ff0075a7 */ /* 0x000e640008001105 */
[----:B-1----:R-:W-:Y:S05]  /*2a20*/  @!P0 BRA `(.L_x_45) ;  /* 0x0000005000188947 */ /* 0x002fea0003800000 */
.L_x_131:
[----:B------:R-:W-:-:S04]  /*2a30*/  UIADD3 UR4, UPT, UPT, UR4, 0x1, URZ ;  /* 0x0000000104047890 */ /* 0x000fc8000fffe0ff */
[----:B------:R-:W-:-:S04]  /*2a40*/  UISETP.NE.AND UP0, UPT, UR4, 0x4, UPT ;  /* 0x000000040400788c */ /* 0x000fc8000bf05270 */
[----:B------:R-:W-:Y:S02]  /*2a50*/  USEL UR5, URZ, 0x1, UP0 ;  /* 0x00000001ff057887 */ /* 0x000fe40008000000 */
[----:B------:R-:W-:-:S04]  /*2a60*/  USEL UR4, UR4, URZ, UP0 ;  /* 0x000000ff04047287 */ /* 0x000fc80008000000 */
[----:B------:R-:W-:Y:S01]  /*2a70*/  ULEA UR4, UR4, UR21, 0x3 ;  /* 0x0000001504047291 */ /* 0x000fe2000f8e18ff */
[----:B------:R-:W-:-:S04]  /*2a80*/  LOP3.LUT R2, R2, UR5, RZ, 0x3c, !PT ;  /* 0x0000000502027c12 */ /* 0x000fc8000f8e3cff */
[----:B------:R-:W-:Y:S01]  /*2a90*/  SHF.L.U32 R2, R2, 0x1f, RZ ;  /* 0x0000001f02027819 */ /* 0x000fe200000006ff */
[----:B-1----:R-:W-:-:S07]  /*2aa0*/  IMAD.U32 R0, RZ, RZ, UR4 ;  /* 0x00000004ff007e24 */ /* 0x002fce000f8e00ff */
.L_x_46:
[----:B-1----:R1:W2:Y:S02]  /*2ab0*/  SYNCS.PHASECHK.TRANS64.TRYWAIT P0, [R0+URZ], R2 ;  /* 0x00000002000075a7 */ /* 0x0022a400080011ff */
[----:B--2---:R-:W-:Y:S05]  /*2ac0*/  @!P0 NANOSLEEP.SYNCS 0x989680 ;  /* 0x009896800000895d */ /* 0x004fea0003900000 */
[----:B------:R-:W2:Y:S02]  /*2ad0*/  @!P0 SYNCS.PHASECHK.TRANS64 P0, [R0+URZ], R2 ;  /* 0x00000002000085a7 */ /* 0x000ea400080010ff */
[----:B--2---:R-:W-:Y:S05]  /*2ae0*/  @P0 EXIT ;  /* 0x000000000000094d */ /* 0x004fea0003800000 */
[----:B------:R-:W-:Y:S05]  /*2af0*/  BRA `(.L_x_46) ;  /* 0xfffffffc00ec7947 */ /* 0x000fea000383ffff */
.L_x_22:
[----:B------:R-:W-:-:S04]  /*2b00*/  UISETP.NE.AND UP0, UPT, UR54, URZ, UPT ;  /* 0x000000ff3600728c */ /* 0x000fc8000bf05270 */
[----:B------:R-:W-:-:S09]  /*2b10*/  UISETP.NE.OR UP0, UPT, UR22, 0x1, UP0 ;  /* 0x000000011600788c */ /* 0x000fd20008705670 */
[----:B------:R-:W-:Y:S05]  /*2b20*/  BRA.U UP0, `(.L_x_47) ;  /* 0x0000000500487547 */ /* 0x000fea000b800000 */
[----:B------:R-:W-:Y:S01]  /*2b30*/  ISETP.GE.U32.AND P2, PT, R0, 0x2, PT ;  /* 0x000000020000780c */ /* 0x000fe20003f46070 */
[----:B------:R-:W-:Y:S01]  /*2b40*/  IMAD.MOV.U32 R12, RZ, RZ, 0x1 ;  /* 0x00000001ff0c7424 */ /* 0x000fe200078e00ff */
[----:B------:R-:W-:Y:S02]  /*2b50*/  CS2R R10, SRZ ;  /* 0x00000000000a7805 */ /* 0x000fe4000001ff00 */
[----:B------:R-:W-:Y:S01]  /*2b60*/  CS2R R8, SRZ ;  /* 0x0000000000087805 */ /* 0x000fe2000001ff00 */
[----:B------:R-:W-:Y:S01]  /*2b70*/  UMOV UR6, 0x400 ;  /* 0x0000040000067882 */ /* 0x000fe20000000000 */
[----:B------:R-:W-:Y:S01]  /*2b80*/  UMOV UR5, URZ ;  /* 0x000000ff00057c82 */ /* 0x000fe20008000000 */
[----:B------:R-:W-:-:S12]  /*2b90*/  ULEA UR6, UR54, UR6, 0x18 ;  /* 0x0000000636067291 */ /* 0x000fd8000f8ec0ff */
.L_x_51:
[----:B------:R-:W-:Y:S02]  /*2ba0*/  LEA R2, R8, UR6, 0x3 ;  /* 0x0000000608027c11 */ /* 0x000fe4000f8e18ff */
[----:B------:R-:W-:-:S03]  /*2bb0*/  SHF.L.U32 R4, R9, 0x1f, RZ ;  /* 0x0000001f09047819 */ /* 0x000fc600000006ff */
[----:B------:R-:W-:Y:S01]  /*2bc0*/  VIADD R5, R2, 0xf0 ;  /* 0x000000f002057836 */ /* 0x000fe20000000000 */
[----:B------:R-:W1:Y:S02]  /*2bd0*/  SYNCS.PHASECHK.TRANS64.TRYWAIT P0, [R2+URZ+0xe0], R4 ;  /* 0x0000e004020075a7 */ /* 0x000e6400080011ff */
[----:B-1----:R-:W-:Y:S05]  /*2be0*/  @!P0 BRA `(.L_x_48) ;  /* 0x0000004c00c08947 */ /* 0x002fea0003800000 */
.L_x_132:
[----:B------:R-:W-:Y:S01]  /*2bf0*/  ULEA UR4, UR5, UR6, 0x3 ;  /* 0x0000000605047291 */ /* 0x000fe2000f8e18ff */
[----:B-1----:R-:W-:Y:S01]  /*2c00*/  PRMT R2, RZ, 0x654, R5 ;  /* 0x00000654ff027816 */ /* 0x002fe20000000005 */
[----:B------:R-:W-:Y:S01]  /*2c10*/  @!P2 IMAD.MOV.U32 R4, RZ, RZ, 0x10 ;  /* 0x00000010ff04a424 */ /* 0x000fe200078e00ff */
[----:B------:R-:W-:Y:S01]  /*2c20*/  SHF.L.U32 R5, R12, 0x1f, RZ ;  /* 0x0000001f0c057819 */ /* 0x000fe200000006ff */
[----:B------:R-:W-:Y:S01]  /*2c30*/  UIADD3 UR7, UPT, UPT, UR4, 0x80, URZ ;  /* 0x0000008004077890 */ /* 0x000fe2000fffe0ff */
[----:B------:R1:W-:Y:S05]  /*2c40*/  SYNCS.ARRIVE.TRANS64.RED.A1T0 RZ, [R2+URZ], RZ ;  /* 0x000000ff02ff79a7 */ /* 0x0003ea00081004ff */
[----:B------:R-:W-:Y:S01]  /*2c50*/  IMAD.U32 R6, RZ, RZ, UR7 ;  /* 0x00000007ff067e24 */ /* 0x000fe2000f8e00ff */
[----:B------:R-:W2:Y:S04]  /*2c60*/  SYNCS.PHASECHK.TRANS64.TRYWAIT P0, [UR4+0x90], R5 ;  /* 0x00009005ff0075a7 */ /* 0x000ea80008001104 */
[----:B------:R-:W-:Y:S01]  /*2c70*/  PRMT R6, R0, 0x654, R6 ;  /* 0x0000065400067816 */ /* 0x000fe20000000006 */
[----:B-12---:R-:W-:Y:S06]  /*2c80*/  @!P0 BRA `(.L_x_49) ;  /* 0x0000004c00ac8947 */ /* 0x006fec0003800000 */
.L_x_134:
[----:B------:R-:W-:Y:S01]  /*2c90*/  ULEA UR8, UR5, UR6, 0x4 ;  /* 0x0000000605087291 */ /* 0x000fe2000f8e20ff */
[----:B------:R-:W-:Y:S01]  /*2ca0*/  SEL R3, R6, R3, !P2 ;  /* 0x0000000306037207 */ /* 0x000fe20005000000 */
[----:B------:R-:W-:Y:S01]  /*2cb0*/  UIADD3 UR9, UPT, UPT, UR4, 0x80, URZ ;  /* 0x0000008004097890 */ /* 0x000fe2000fffe0ff */
[----:B-1----:R-:W-:Y:S01]  /*2cc0*/  LEA R2, R11, UR6, 0x3 ;  /* 0x000000060b027c11 */ /* 0x002fe2000f8e18ff */
[----:B------:R-:W-:Y:S01]  /*2cd0*/  UIADD3 UR8, UPT, UPT, UR8, 0x110, URZ ;  /* 0x0000011008087890 */ /* 0x000fe2000fffe0ff */
[----:B------:R1:W-:Y:S01]  /*2ce0*/  @!P2 SYNCS.ARRIVE.TRANS64.RED RZ, [R3+URZ], R4 ;  /* 0x0000000403ffa9a7 */ /* 0x0003e200080004ff */
[----:B------:R-:W-:Y:S01]  /*2cf0*/  UIADD3 UR4, UPT, UPT, UR5, 0x1, URZ ;  /* 0x0000000105047890 */ /* 0x000fe2000fffe0ff */
[----:B------:R-:W-:-:S03]  /*2d00*/  VIADD R8, R8, 0x1 ;  /* 0x0000000108087836 */ /* 0x000fc60000000000 */
[----:B------:R-:W-:Y:S02]  /*2d10*/  UISETP.NE.AND UP0, UPT, UR4, 0x2, UPT ;  /* 0x000000020400788c */ /* 0x000fe4000bf05270 */
[----:B------:R-:W-:Y:S01]  /*2d20*/  ISETP.NE.AND P0, PT, R8, 0x2, PT ;  /* 0x000000020800780c */ /* 0x000fe20003f05270 */
[----:B------:R-:W-:Y:S06]  /*2d30*/  UGETNEXTWORKID.BROADCAST [UR8], [UR9] ;  /* 0x00000000080073ca */ /* 0x000fec0008000100 */
[----:B------:R-:W-:Y:S02]  /*2d40*/  USEL UR7, URZ, 0x1, UP0 ;  /* 0x00000001ff077887 */ /* 0x000fe40008000000 */
[----:B------:R-:W-:-:S04]  /*2d50*/  USEL UR5, UR4, URZ, UP0 ;  /* 0x000000ff04057287 */ /* 0x000fc80008000000 */
[----:B------:R-:W-:Y:S02]  /*2d60*/  LOP3.LUT R12, R12, UR7, RZ, 0x3c, !PT ;  /* 0x000000070c0c7c12 */ /* 0x000fe4000f8e3cff */
[----:B-1----:R-:W-:-:S04]  /*2d70*/  SHF.L.U32 R4, R10, 0x1f, RZ ;  /* 0x0000001f0a047819 */ /* 0x002fc800000006ff */
[----:B------:R-:W1:Y:S02]  /*2d80*/  SYNCS.PHASECHK.TRANS64.TRYWAIT P1, [R2+URZ+0x80], R4 ;  /* 0x00008004020075a7 */ /* 0x000e6400080211ff */
[----:B-1----:R-:W-:Y:S05]  /*2d90*/  @!P1 BRA `(.L_x_50) ;  /* 0x0000004c00809947 */ /* 0x002fea0003800000 */
.L_x_135:
[C---:B-1----:R-:W-:Y:S01]  /*2da0*/  LEA R4, R11.reuse, UR6, 0x4 ;  /* 0x000000060b047c11 */ /* 0x042fe2000f8e20ff */
[----:B------:R-:W-:Y:S01]  /*2db0*/  VIADD R2, R2, 0x90 ;  /* 0x0000009002027836 */ /* 0x000fe20000000000 */
[----:B------:R-:W-:Y:S01]  /*2dc0*/  SEL R8, R8, RZ, P0 ;  /* 0x000000ff08087207 */ /* 0x000fe20000000000 */
[----:B------:R-:W-:-:S03]  /*2dd0*/  VIADD R11, R11, 0x1 ;  /* 0x000000010b0b7836 */ /* 0x000fc60000000000 */
[----:B------:R-:W1:Y:S01]  /*2de0*/  LDS.128 R4, [R4+0x110] ;  /* 0x0001100004047984 */ /* 0x000e620000000c00 */
[----:B------:R-:W-:Y:S02]  /*2df0*/  PRMT R2, RZ, 0x654, R2 ;  /* 0x00000654ff027816 */ /* 0x000fe40000000002 */
[C---:B------:R-:W-:Y:S01]  /*2e00*/  ISETP.NE.AND P1, PT, R11.reuse, 0x2, PT ;  /* 0x000000020b00780c */ /* 0x040fe20003f25270 */
[----:B------:R-:W-:Y:S01]  /*2e10*/  @!PT LDS RZ, [RZ] ;  /* 0x00000000fffff984 */ /* 0x000fe20000000800 */
[----:B------:R-:W-:Y:S01]  /*2e20*/  @!PT LDS RZ, [RZ] ;  /* 0x00000000fffff984 */ /* 0x000fe20000000800 */
[----:B------:R-:W-:Y:S01]  /*2e30*/  @!PT LDS RZ, [RZ] ;  /* 0x00000000fffff984 */ /* 0x000fe20000000800 */
[----:B------:R-:W-:Y:S01]  /*2e40*/  @!PT LDS RZ, [RZ] ;  /* 0x00000000fffff984 */ /* 0x000fe20000000800 */
[----:B------:R2:W-:Y:S06]  /*2e50*/  MEMBAR.ALL.CTA ;  /* 0x0000000000007992 */ /* 0x0005ec0000008000 */
[----:B--2---:R-:W2:Y:S01]  /*2e60*/  FENCE.VIEW.ASYNC.S ;  /* 0x00000000000073c6 */ /* 0x004ea20000000000 */
[----:B------:R-:W-:Y:S01]  /*2e70*/  SEL R11, R11, RZ, P1 ;  /* 0x000000ff0b0b7207 */ /* 0x000fe20000800000 */
[----:B--2---:R2:W-:Y:S01]  /*2e80*/  SYNCS.ARRIVE.TRANS64.RED.A1T0 RZ, [R2+URZ], RZ ;  /* 0x000000ff02ff79a7 */ /* 0x0045e200081004ff */
[----:B-1----:R-:W-:-:S02]  /*2e90*/  LOP3.LUT P3, RZ, R6, 0x1, RZ, 0xc0, !PT ;  /* 0x0000000106ff7812 */ /* 0x002fc4000786c0ff */
[----:B------:R-:W-:-:S04]  /*2ea0*/  SEL R4, RZ, 0x1, P1 ;  /* 0x00000001ff047807 */ /* 0x000fc80000800000 */
[----:B------:R-:W-:Y:S02]  /*2eb0*/  LOP3.LUT R10, R10, R4, RZ, 0x3c, !PT ;  /* 0x000000040a0a7212 */ /* 0x000fe400078e3cff */
[----:B--2---:R-:W-:-:S04]  /*2ec0*/  SEL R2, RZ, 0x1, P0 ;  /* 0x00000001ff027807 */ /* 0x004fc80000000000 */
[----:B------:R-:W-:Y:S01]  /*2ed0*/  LOP3.LUT R9, R9, R2, RZ, 0x3c, !PT ;  /* 0x0000000209097212 */ /* 0x000fe200078e3cff */
[----:B------:R-:W-:Y:S06]  /*2ee0*/  @P3 BRA `(.L_x_51) ;  /* 0xfffffffc002c3947 */ /* 0x000fec000383ffff */
[----:B------:R-:W-:Y:S01]  /*2ef0*/  ULEA UR4, UR5, UR6, 0x3 ;  /* 0x0000000605047291 */ /* 0x000fe2000f8e18ff */
[----:B------:R-:W-:-:S08]  /*2f00*/  SHF.L.U32 R2, R12, 0x1f, RZ ;  /* 0x0000001f0c027819 */ /* 0x000fd000000006ff */
[----:B------:R-:W1:Y:S02]  /*2f10*/  SYNCS.PHASECHK.TRANS64 P0, [UR4+0x90], R2 ;  /* 0x00009002ff0075a7 */ /* 0x000e640008001004 */
[----:B-1----:R-:W-:Y:S05]  /*2f20*/  @P0 BRA `(.L_x_52) ;  /* 0x0000000000080947 */ /* 0x002fea0003800000 */
[----:B------:R-:W1:Y:S02]  /*2f30*/  SYNCS.PHASECHK.TRANS64.TRYWAIT P0, [UR4+0x90], R2 ;  /* 0x00009002ff0075a7 */ /* 0x000e640008001104 */
[----:B-1----:R-:W-:Y:S05]  /*2f40*/  @!P0 BRA `(.L_x_53) ;  /* 0x0000004c00288947 */ /* 0x002fea0003800000 */
.L_x_52:
[----:B------:R-:W-:-:S04]  /*2f50*/  UIADD3 UR7, UPT, UPT, UR5, 0x1, URZ ;  /* 0x0000000105077890 */ /* 0x000fc8000fffe0ff */
[----:B------:R-:W-:-:S04]  /*2f60*/  UISETP.NE.AND UP0, UPT, UR7, 0x2, UPT ;  /* 0x000000020700788c */ /* 0x000fc8000bf05270 */
[----:B------:R-:W-:Y:S02]  /*2f70*/  USEL UR8, URZ, 0x1, UP0 ;  /* 0x00000001ff087887 */ /* 0x000fe40008000000 */
[----:B------:R-:W-:-:S04]  /*2f80*/  USEL UR7, UR7, URZ, UP0 ;  /* 0x000000ff07077287 */ /* 0x000fc80008000000 */
[----:B------:R-:W-:Y:S01]  /*2f90*/  ULEA UR7, UR7, UR6, 0x3 ;  /* 0x0000000607077291 */ /* 0x000fe2000f8e18ff */
[----:B-1----:R-:W-:-:S04]  /*2fa0*/  LOP3.LUT R2, R12, UR8, RZ, 0x3c, !PT ;  /* 0x000000080c027c12 */ /* 0x002fc8000f8e3cff */
[----:B------:R-:W-:-:S04]  /*2fb0*/  SHF.L.U32 R0, R2, 0x1f, RZ ;  /* 0x0000001f02007819 */ /* 0x000fc800000006ff */
[----:B------:R-:W1:Y:S02]  /*2fc0*/  SYNCS.PHASECHK.TRANS64 P0, [UR7+0x90], R0 ;  /* 0x00009000ff0075a7 */ /* 0x000e640008001007 */
[----:B-1----:R-:W-:Y:S05]  /*2fd0*/  @P0 EXIT ;  /* 0x000000000000094d */ /* 0x002fea0003800000 */
[----:B------:R-:W-:Y:S02]  /*2fe0*/  SHF.L.U32 R2, R2, 0x1f, RZ ;  /* 0x0000001f02027819 */ /* 0x000fe400000006ff */
[----:B------:R-:W-:-:S07]  /*2ff0*/  MOV R0, UR7 ;  /* 0x0000000700007c02 */ /* 0x000fce0008000f00 */
.L_x_54:
[----:B-1----:R1:W2:Y:S02]  /*3000*/  SYNCS.PHASECHK.TRANS64.TRYWAIT P0, [R0+URZ+0x90], R2 ;  /* 0x00009002000075a7 */ /* 0x0022a400080011ff */
[----:B--2---:R-:W-:Y:S05]  /*3010*/  @!P0 NANOSLEEP.SYNCS 0x989680 ;  /* 0x009896800000895d */ /* 0x004fea0003900000 */
[----:B------:R-:W2:Y:S02]  /*3020*/  @!P0 SYNCS.PHASECHK.TRANS64 P0, [R0+URZ+0x90], R2 ;  /* 0x00009002000085a7 */ /* 0x000ea400080010ff */
[----:B--2---:R-:W-:Y:S05]  /*3030*/  @P0 EXIT ;  /* 0x000000000000094d */ /* 0x004fea0003800000 */
[----:B------:R-:W-:Y:S05]  /*3040*/  BRA `(.L_x_54) ;  /* 0xfffffffc00ec7947 */ /* 0x000fea000383ffff */
.L_x_47:
[----:B------:R-:W-:Y:S05]  /*3050*/  BRA.U UP4, `(.L_x_55) ;  /* 0x0000001104447547 */ /* 0x000fea000b800000 */
[----:B------:R-:W-:Y:S01]  /*3060*/  UMOV UR4, 0x40 ;  /* 0x0000004000047882 */ /* 0x000fe20000000000 */
[----:B------:R-:W-:Y:S01]  /*3070*/  NOP ;  /* 0x0000000000007918 */ /* 0x000fe20000000000 */
[----:B------:R-:W-:Y:S01]  /*3080*/  ULEA UR5, UR54, UR4, 0x18 ;  /* 0x0000000436057291 */ /* 0x000fe2000f8ec0ff */
[----:B------:R-:W-:Y:S02]  /*3090*/  UMOV UR6, 0x400 ;  /* 0x0000040000067882 */ /* 0x000fe40000000000 */
[----:B------:R-:W-:-:S06]  /*30a0*/  ULEA UR6, UR54, UR6, 0x18 ;  /* 0x0000000636067291 */ /* 0x000fcc000f8ec0ff */
[----:B------:R-:W1:Y:S02]  /*30b0*/  LDS.U8 R0, [UR5+0x1c] ;  /* 0x00001c05ff007984 */ /* 0x000e640008000000 */
[----:B-1----:R-:W-:-:S13]  /*30c0*/  ISETP.NE.AND P0, PT, R0, RZ, PT ;  /* 0x000000ff0000720c */ /* 0x002fda0003f05270 */
[----:B------:R-:W-:Y:S05]  /*30d0*/  @P0 BRA `(.L_x_56) ;  /* 0x0000000000580947 */ /* 0x000fea0003800000 */
[----:B------:R-:W-:-:S13]  /*30e0*/  ELECT P0, URZ, PT ;  /* 0x0000000000ff782f */ /* 0x000fda0003800000 */
[----:B------:R-:W-:Y:S05]  /*30f0*/  @!P0 BRA `(.L_x_57) ;  /* 0x0000000000608947 */ /* 0x000fea0003800000 */
[----:B------:R-:W-:Y:S01]  /*3100*/  UMOV UR4, 0x10 ;  /* 0x0000001000047882 */ /* 0x000fe20000000000 */
[----:B------:R-:W-:Y:S01]  /*3110*/  HFMA2 R0, -RZ, RZ, 0, 5.9604644775390625e-08 ;  /* 0x00000001ff007431 */ /* 0x000fe200000001ff */
[----:B------:R-:W-:-:S03]  /*3120*/  MOV R3, 0xffff ;  /* 0x0000ffff00037802 */ /* 0x000fc60000000f00 */
[----:B------:R-:W-:Y:S04]  /*3130*/  DEPBAR.LE SB1, 0x36 ;  /* 0x00009d800000791a */ /* 0x000fe80000000000 */
[----:B------:R-:W1:Y:S02]  /*3140*/  UTCATOMSWS.FIND_AND_SET.ALIGN UP0, UR4, UR4 ;  /* 0x00000004000475e3 */ /* 0x000e640008000800 */
[----:B-1----:R-:W-:Y:S01]  /*3150*/  MOV R4, UR4 ;  /* 0x0000000400047c02 */ /* 0x002fe20008000f00 */
[----:B------:R-:W-:Y:S06]  /*3160*/  BRA.U UP0, `(.L_x_58) ;  /* 0x0000000100187547 */ /* 0x000fec000b800000 */
.L_x_59:
[----:B------:R-:W-:Y:S05]  /*3170*/  NANOSLEEP 0x64 ;  /* 0x000000640000795d */ /* 0x000fea0003800000 */
[----:B------:R-:W-:-:S05]  /*3180*/  UMOV UR4, 0x10 ;  /* 0x0000001000047882 */ /* 0x000fca0000000000 */
[----:B------:R-:W-:Y:S04]  /*3190*/  DEPBAR.LE SB1, 0x36 ;  /* 0x00009d800000791a */ /* 0x000fe80000000000 */
[----:B------:R-:W1:Y:S02]  /*31a0*/  UTCATOMSWS.FIND_AND_SET.ALIGN UP0, UR4, UR4 ;  /* 0x00000004000475e3 */ /* 0x000e640008000800 */
[----:B-1----:R-:W-:Y:S01]  /*31b0*/  MOV R4, UR4 ;  /* 0x0000000400047c02 */ /* 0x002fe20008000f00 */
[----:B------:R-:W-:Y:S05]  /*31c0*/  BRA.U !UP0, `(.L_x_59) ;  /* 0xfffffffd08e87547 */ /* 0x000fea000b83ffff */
.L_x_58:
[-C--:B------:R-:W-:Y:S02]  /*31d0*/  SHF.L.U32 R3, R3, R4.reuse, RZ ;  /* 0x0000000403037219 */ /* 0x080fe400000006ff */
[----:B------:R-:W-:Y:S01]  /*31e0*/  SHF.L.U32 R0, R0, R4, RZ ;  /* 0x0000000400007219 */ /* 0x000fe200000006ff */
[----:B------:R-:W-:Y:S02]  /*31f0*/  IMAD.SHL.U32 R4, R4, 0x20, RZ ;  /* 0x0000002004047824 */ /* 0x000fe400078e00ff */
[----:B------:R1:W-:Y:S04]  /*3200*/  ATOMS.OR RZ, [UR5+0x14], R3 ;  /* 0x00001403ffff798c */ /* 0x0003e8000b000005 */
[----:B------:R1:W-:Y:S04]  /*3210*/  ATOMS.OR RZ, [UR5+0x18], R0 ;  /* 0x00001800ffff798c */ /* 0x0003e8000b000005 */
[----:B------:R1:W-:Y:S01]  /*3220*/  STS [UR6+0x130], R4 ;  /* 0x00013004ff007988 */ /* 0x0003e20008000806 */
[----:B------:R-:W-:Y:S05]  /*3230*/  BRA `(.L_x_57) ;  /* 0x0000000000107947 */ /* 0x000fea0003800000 */
.L_x_56:
[----:B------:R-:W-:Y:S02]  /*3240*/  MOV R0, 0xffffffff ;  /* 0xffffffff00007802 */ /* 0x000fe40000000f00 */
[----:B------:R-:W-:-:S03]  /*3250*/  MOV R4, 0x3280 ;  /* 0x0000328000047802 */ /* 0x000fc60000000f00 */
[----:B------:R1:W-:Y:S04]  /*3260*/  STS [UR6+0x130], R0 ;  /* 0x00013000ff007988 */ /* 0x0003e80008000806 */
[----:B-1---5:R-:W-:Y:S05]  /*3270*/  CALL.REL.NOINC `($__internal_1_$__cuda_sm10x_tcgen05_guardrail_trap_phase_invalid_during_alloc) ;  /* 0x0000005000007944 */ /* 0x022fea0003c00000 */
.L_x_57:
[----:B------:R-:W-:Y:S05]  /*3280*/  WARPSYNC.ALL ;  /* 0x0000000000007948 */ /* 0x000fea0003800000 */
[----:B------:R-:W2:Y:S01]  /*3290*/  S2UR UR4, SR_CgaCtaId ;  /* 0x00000000000479c3 */ /* 0x000ea20000008800 */
[----:B------:R-:W-:Y:S01]  /*32a0*/  UMOV UR41, 0x400 ;  /* 0x0000040000297882 */ /* 0x000fe20000000000 */
[----:B------:R-:W-:-:S06]  /*32b0*/  NOP ;  /* 0x0000000000007918 */ /* 0x000fcc0000000000 */
[----:B------:R-:W-:Y:S06]  /*32c0*/  BAR.ARV 0x6, 0xa0 ;  /* 0x0182800000007b1d */ /* 0x000fec0000002000 */
[----:B------:R-:W3:Y:S01]  /*32d0*/  LDCU UR6, c[0x0][0x38c] ;  /* 0x00007180ff0677ac */ /* 0x000ee20008000800 */
[----:B------:R-:W-:Y:S01]  /*32e0*/  LOP3.LUT R2, R2, 0xffff, RZ, 0xc0, !PT ;  /* 0x0000ffff02027812 */ /* 0x000fe200078ec0ff */
[----:B------:R-:W-:Y:S01]  /*32f0*/  IMAD.MOV.U32 R11, RZ, RZ, 0x1 ;  /* 0x00000001ff0b7424 */ /* 0x000fe200078e00ff */
[----:B------:R-:W-:Y:S01]  /*3300*/  CS2R R8, SRZ ;  /* 0x0000000000087805 */ /* 0x000fe2000001ff00 */
[----:B------:R-:W4:Y:S01]  /*3310*/  LDCU UR7, c[0x0][0x38c] ;  /* 0x00007180ff0777ac */ /* 0x000f220008000800 */
[----:B------:R-:W-:Y:S01]  /*3320*/  R2UR UR42, R2 ;  /* 0x00000000022a72ca */ /* 0x000fe200000e0000 */
[----:B------:R-:W-:Y:S01]  /*3330*/  IMAD.MOV.U32 R10, RZ, RZ, RZ ;  /* 0x000000ffff0a7224 */ /* 0x000fe200078e00ff */
[----:B------:R-:W-:Y:S01]  /*3340*/  UMOV UR45, URZ ;  /* 0x000000ff002d7c82 */ /* 0x000fe20008000000 */
[----:B------:R-:W-:Y:S01]  /*3350*/  UMOV UR39, URZ ;  /* 0x000000ff00277c82 */ /* 0x000fe20008000000 */
[----:B--2---:R-:W-:Y:S01]  /*3360*/  ULEA UR41, UR4, UR41, 0x18 ;  /* 0x0000002904297291 */ /* 0x004fe2000f8ec0ff */
[----:B------:R-:W-:Y:S01]  /*3370*/  UMOV UR62, 0x0 ;  /* 0x00000000003e7882 */ /* 0x000fe20000000000 */
[----:B------:R-:W-:-:S02]  /*3380*/  UMOV UR63, 0x4100010 ;  /* 0x04100010003f7882 */ /* 0x000fc40000000000 */
[----:B------:R-:W-:Y:S02]  /*3390*/  UIADD3 UR5, UPT, UPT, UR41, 0x3400, URZ ;  /* 0x0000340029057890 */ /* 0x000fe4000fffe0ff */
[----:B------:R-:W-:Y:S02]  /*33a0*/  UIADD3 UR4, UPT, UPT, UR41, 0x13400, URZ ;  /* 0x0001340029047890 */ /* 0x000fe4000fffe0ff */
[----:B---3--:R-:W-:Y:S01]  /*33b0*/  UIADD3 UR6, UPT, UPT, UR6, 0x7f, URZ ;  /* 0x0000007f06067890 */ /* 0x008fe2000fffe0ff */
[----:B-1----:R-:W1:Y:S01]  /*33c0*/  LDS R0, [UR41+0x130] ;  /* 0x00013029ff007984 */ /* 0x002e620008000800 */
[----:B------:R-:W-:Y:S02]  /*33d0*/  USHF.R.U32.HI UR5, URZ, 0x4, UR5 ;  /* 0x00000004ff057899 */ /* 0x000fe40008011605 */
[----:B------:R-:W-:Y:S02]  /*33e0*/  USHF.R.S32.HI UR47, URZ, 0x1f, UR6 ;  /* 0x0000001fff2f7899 */ /* 0x000fe40008011406 */
[----:B------:R-:W-:-:S02]  /*33f0*/  USHF.R.U32.HI UR4, URZ, 0x4, UR4 ;  /* 0x00000004ff047899 */ /* 0x000fc40008011604 */
[----:B------:R-:W-:Y:S02]  /*3400*/  ULEA.HI UR47, UR47, UR6, URZ, 0x7 ;  /* 0x000000062f2f7291 */ /* 0x000fe4000f8f38ff */
[----:B------:R-:W-:Y:S02]  /*3410*/  ULOP3.LUT UR5, UR5, 0x3fff, URZ, 0xc0, !UPT ;  /* 0x00003fff05057892 */ /* 0x000fe4000f8ec0ff */
[----:B------:R-:W-:Y:S02]  /*3420*/  USHF.R.S32.HI UR47, URZ, 0x7, UR47 ;  /* 0x00000007ff2f7899 */ /* 0x000fe4000801142f */
[----:B------:R-:W-:Y:S02]  /*3430*/  ULOP3.LUT UR4, UR4, 0x3fff, URZ, 0xc0, !UPT ;  /* 0x00003fff04047892 */ /* 0x000fe4000f8ec0ff */
[----:B------:R-:W-:Y:S01]  /*3440*/  UISETP.LT.AND UP0, UPT, UR47, 0x1, UPT ;  /* 0x000000012f00788c */ /* 0x000fe2000bf01270 */
[----:B------:R-:W-:Y:S01]  /*3450*/  UMOV UR60, 0x0 ;  /* 0x00000000003c7882 */ /* 0x000fe20000000000 */
[----:B------:R-:W-:-:S02]  /*3460*/  UMOV UR61, 0x4100010 ;  /* 0x04100010003d7882 */ /* 0x000fc40000000000 */
[----:B------:R-:W-:Y:S01]  /*3470*/  USEL UR64, UR47, 0x1, !UP0 ;  /* 0x000000012f407887 */ /* 0x000fe2000c000000 */
[----:B------:R-:W-:Y:S01]  /*3480*/  UMOV UR58, 0x0 ;  /* 0x00000000003a7882 */ /* 0x000fe20000000000 */
[----:B------:R-:W-:Y:S01]  /*3490*/  UMOV UR59, 0x4100010 ;  /* 0x04100010003b7882 */ /* 0x000fe20000000000 */
[----:B------:R-:W-:Y:S01]  /*34a0*/  UMOV UR56, 0x0 ;  /* 0x0000000000387882 */ /* 0x000fe20000000000 */
[----:B------:R-:W-:Y:S01]  /*34b0*/  UMOV UR57, 0x4100010 ;  /* 0x0410001000397882 */ /* 0x000fe20000000000 */
[----:B------:R-:W-:Y:S01]  /*34c0*/  UMOV UR54, 0x0 ;  /* 0x0000000000367882 */ /* 0x000fe20000000000 */
[----:B------:R-:W-:Y:S01]  /*34d0*/  UMOV UR55, 0x4100010 ;  /* 0x0410001000377882 */ /* 0x000fe20000000000 */
[----:B------:R-:W-:Y:S01]  /*34e0*/  UMOV UR52, 0x0 ;  /* 0x0000000000347882 */ /* 0x000fe20000000000 */
[----:B------:R-:W-:Y:S01]  /*34f0*/  UMOV UR53, 0x4100010 ;  /* 0x0410001000357882 */ /* 0x000fe20000000000 */
[----:B------:R-:W-:Y:S02]  /*3500*/  ULOP3.LUT UR43, UR5, 0x10000, URZ, 0xfc, !UPT ;  /* 0x00010000052b7892 */ /* 0x000fe4000f8efcff */
[----:B------:R-:W-:-:S02]  /*3510*/  ULOP3.LUT UR44, UR4, 0x10000, URZ, 0xfc, !UPT ;  /* 0x00010000042c7892 */ /* 0x000fc4000f8efcff */
[----:B------:R-:W-:Y:S02]  /*3520*/  UIADD3 UR64, UPT, UPT, -UR64, URZ, URZ ;  /* 0x000000ff40407290 */ /* 0x000fe4000fffe1ff */
[----:B----4-:R-:W-:Y:S01]  /*3530*/  UISETP.GE.AND UP4, UPT, UR7, 0x1, UPT ;  /* 0x000000010700788c */ /* 0x010fe2000bf86270 */
[----:B------:R-:W-:Y:S01]  /*3540*/  UMOV UR50, 0x0 ;  /* 0x0000000000327882 */ /* 0x000fe20000000000 */
[----:B------:R-:W-:Y:S01]  /*3550*/  UMOV UR51, 0x4100010 ;  /* 0x0410001000337882 */ /* 0x000fe20000000000 */
[----:B------:R-:W-:Y:S01]  /*3560*/  UMOV UR48, 0x0 ;  /* 0x0000000000307882 */ /* 0x000fe20000000000 */
[----:B-1----:R-:W-:Y:S01]  /*3570*/  R2UR UR65, R0 ;  /* 0x00000000004172ca */ /* 0x002fe200000e0000 */
[----:B------:R-:W-:-:S14]  /*3580*/  UMOV UR49, 0x4100010 ;  /* 0x0410001000317882 */ /* 0x000fdc0000000000 */
.L_x_66:
[----:B------:R-:W-:Y:S02]  /*3590*/  LEA R0, R10, UR41, 0x3 ;  /* 0x000000290a007c11 */ /* 0x000fe4000f8e18ff */
[----:B------:R-:W-:Y:S02]  /*35a0*/  SHF.L.U32 R2, R9, 0x1f, RZ ;  /* 0x0000001f09027819 */ /* 0x000fe400000006ff */
[----:B------:R-:W-:Y:S01]  /*35b0*/  PLOP3.LUT P0, PT, PT, PT, UP4, 0x80, 0x8 ;  /* 0x000000000008781c */ /* 0x000fe20003f0f048 */
[----:B------:R-:W-:Y:S01]  /*35c0*/  VIADD R3, R0, 0x90 ;  /* 0x0000009000037836 */ /* 0x000fe20000000000 */
[----:B-1----:R-:W1:Y:S02]  /*35d0*/  SYNCS.PHASECHK.TRANS64.TRYWAIT P1, [R0+URZ+0x80], R2 ;  /* 0x00008002000075a7 */ /* 0x002e6400080211ff */
[----:B-1-3--:R-:W-:Y:S09]  /*35e0*/  @!P1 BRA `(.L_x_60) ;  /* 0x0000004400989947 */ /* 0x00aff20003800000 */
.L_x_137:
[----:B------:R-:W-:Y:S01]  /*35f0*/  LEA R4, R10, UR41, 0x4 ;  /* 0x000000290a047c11 */ /* 0x000fe2000f8e20ff */
[----:B------:R-:W-:Y:S01]  /*3600*/  @UP4 ULEA UR4, UR39, UR41, 0x3 ;  /* 0x0000002927044291 */ /* 0x000fe2000f8e18ff */
[----:B------:R-:W-:Y:S01]  /*3610*/  PLOP3.LUT P2, PT, PT, PT, PT, 0x80, 0x8 ;  /* 0x000000000008781c */ /* 0x000fe20003f4f070 */
[----:B------:R-:W-:Y:S01]  /*3620*/  ULEA UR46, UR45, UR41, 0x3 ;  /* 0x000000292d2e7291 */ /* 0x000fe2000f8e18ff */
[----:B------:R-:W-:Y:S02]  /*3630*/  PRMT R3, RZ, 0x654, R3 ;  /* 0x00000654ff037816 */ /* 0x000fe40000000003 */
[----:B------:R-:W2:Y:S01]  /*3640*/  LDS.128 R4, [R4+0x110] ;  /* 0x0001100004047984 */ /* 0x000ea20000000c00 */
[----:B-1----:R-:W-:Y:S02]  /*3650*/  @P0 SHF.L.U32 R2, R8, 0x1f, RZ ;  /* 0x0000001f08020819 */ /* 0x002fe400000006ff */
[----:B------:R-:W-:Y:S01]  /*3660*/  SHF.L.U32 R0, R11, 0x1f, RZ ;  /* 0x0000001f0b007819 */ /* 0x000fe200000006ff */
[----:B------:R-:W-:Y:S01]  /*3670*/  @!PT LDS RZ, [RZ] ;  /* 0x00000000fffff984 */ /* 0x000fe20000000800 */
[----:B------:R-:W-:Y:S01]  /*3680*/  @!PT LDS RZ, [RZ] ;  /* 0x00000000fffff984 */ /* 0x000fe20000000800 */
[----:B------:R-:W-:Y:S01]  /*3690*/  @!PT LDS RZ, [RZ] ;  /* 0x00000000fffff984 */ /* 0x000fe20000000800 */
[----:B------:R-:W-:Y:S01]  /*36a0*/  @!PT LDS RZ, [RZ] ;  /* 0x00000000fffff984 */ /* 0x000fe20000000800 */
[----:B------:R1:W-:Y:S06]  /*36b0*/  MEMBAR.ALL.CTA ;  /* 0x0000000000007992 */ /* 0x0003ec0000008000 */
[----:B-1----:R-:W1:Y:S02]  /*36c0*/  FENCE.VIEW.ASYNC.S ;  /* 0x00000000000073c6 */ /* 0x002e640000000000 */
[----:B-1----:R1:W-:Y:S01]  /*36d0*/  SYNCS.ARRIVE.TRANS64.RED.A1T0 RZ, [R3+URZ], RZ ;  /* 0x000000ff03ff79a7 */ /* 0x0023e200081004ff */
[----:B------:R1:W3:Y:S01]  /*36e0*/  @P0 SYNCS.PHASECHK.TRANS64.TRYWAIT P2, [UR4], R2 ;  /* 0x00000002ff0005a7 */ /* 0x0002e20008041104 */
[----:B------:R-:W-:Y:S01]  /*36f0*/  ULEA.HI UR4, UR45, UR45, URZ, 0x1 ;  /* 0x0000002d2d047291 */ /* 0x000fe2000f8f08ff */
[----:B--2---:R-:W-:-:S03]  /*3700*/  LOP3.LUT P1, RZ, R6, 0x1, RZ, 0xc0, !PT ;  /* 0x0000000106ff7812 */ /* 0x004fc6000782c0ff */
[----:B------:R-:W-:Y:S02]  /*3710*/  USHF.L.U32 UR5, UR4, 0x5, URZ ;  /* 0x0000000504057899 */ /* 0x000fe400080006ff */
[----:B------:R-:W-:Y:S02]  /*3720*/  ULOP3.LUT UR36, UR4, 0xffe, URZ, 0xc0, !UPT ;  /* 0x00000ffe04247892 */ /* 0x000fe4000f8ec0ff */
[----:B------:R-:W-:Y:S02]  /*3730*/  ULOP3.LUT UR4, UR5, 0xffffffc0, URZ, 0xc0, !UPT ;  /* 0xffffffc005047892 */ /* 0x000fe4000f8ec0ff */
[----:B------:R-:W-:Y:S02]  /*3740*/  UIADD3 UR36, UPT, UPT, -UR36, UR45, URZ ;  /* 0x0000002d24247290 */ /* 0x000fe4000fffe1ff */
[----:B------:R-:W-:Y:S01]  /*3750*/  UIADD3 UR4, UPT, UPT, UR65, UR4, URZ ;  /* 0x0000000441047290 */ /* 0x000fe2000fffe0ff */
[----:B------:R-:W2:Y:S03]  /*3760*/  SYNCS.PHASECHK.TRANS64.TRYWAIT P0, [UR46+0xc0], R0 ;  /* 0x0000c000ff0075a7 */ /* 0x000ea6000800112e */
[----:B------:R-:W-:Y:S01]  /*3770*/  ULEA UR36, UR36, UR4, 0x14 ;  /* 0x0000000424247291 */ /* 0x000fe2000f8ea0ff */
[----:B-123--:R-:W-:Y:S11]  /*3780*/  @!P0 BRA `(.L_x_61) ;  /* 0x0000004400448947 */ /* 0x00eff60003800000 */
.L_x_139:
[----:B------:R-:W-:Y:S01]  /*3790*/  IADD3 R10, PT, PT, R10, 0x1, RZ ;  /* 0x000000010a0a7810 */ /* 0x000fe20007ffe0ff */
[----:B------:R-:W-:Y:S06]  /*37a0*/  BRA.U !UP4, `(.L_x_62) ;  /* 0x000000050c107547 */ /* 0x000fec000b800000 */
[----:B------:R-:W-:Y:S01]  /*37b0*/  UPLOP3.LUT UP2, UPT, UPT, UPT, UPT, 0x40, 0x4 ;  /* 0x000000000004789c */ /* 0x000fe20003f4e870 */
[----:B------:R-:W-:Y:S01]  /*37c0*/  UMOV UR38, UR64 ;  /* 0x0000004000267c82 */ /* 0x000fe20008000000 */
[----:B------:R-:W-:Y:S01]  /*37d0*/  UMOV UR37, UR47 ;  /* 0x0000002f00257c82 */ /* 0x000fe20008000000 */
[----:B------:R-:W-:-:S08]  /*37e0*/  UMOV UR5, UR39 ;  /* 0x0000002700057c82 */ /* 0x000fd00008000000 */
.L_x_65:
[----:B------:R-:W-:Y:S02]  /*37f0*/  UIADD3 UR38, UPT, UPT, UR38, 0x1, URZ ;  /* 0x0000000126267890 */ /* 0x000fe4000fffe0ff */
[----:B------:R-:W-:Y:S02]  /*3800*/  ULEA UR7, UR5, UR41, 0x3 ;  /* 0x0000002905077291 */ /* 0x000fe4000f8e18ff */
[----:B------:R-:W-:Y:S01]  /*3810*/  UISETP.NE.AND UP3, UPT, UR38, URZ, UPT ;  /* 0x000000ff2600728c */ /* 0x000fe2000bf65270 */
[----:B--23--:R-:W-:Y:S10]  /*3820*/  @P2 BRA `(.L_x_63) ;  /* 0x00000000000c2947 */ /* 0x00cff40003800000 */
[----:B-1----:R-:W-:Y:S04]  /*3830*/  SHF.L.U32 R2, R8, 0x1f, RZ ;  /* 0x0000001f08027819 */ /* 0x002fe800000006ff */
[----:B------:R-:W1:Y:S02]  /*3840*/  SYNCS.PHASECHK.TRANS64.TRYWAIT P0, [UR7], R2 ;  /* 0x00000002ff0075a7 */ /* 0x000e640008001107 */
[----:B-1----:R-:W-:Y:S05]  /*3850*/  @!P0 BRA `(.L_x_64) ;  /* 0x0000004400288947 */ /* 0x002fea0003800000 */
.L_x_63:
[----:B------:R-:W-:Y:S01]  /*3860*/  UISETP.NE.AND UP0, UPT, UR37, 0x1, UPT ;  /* 0x000000012500788c */ /* 0x000fe2000bf05270 */
[----:B------:R-:W-:Y:S01]  /*3870*/  PLOP3.LUT P2, PT, PT, PT, PT, 0x80, 0x8 ;  /* 0x000000000008781c */ /* 0x000fe20003f4f070 */
[----:B------:R-:W-:Y:S02]  /*3880*/  UIADD3 UR4, UPT, UPT, UR5, 0x1, URZ ;  /* 0x0000000105047890 */ /* 0x000fe4000fffe0ff */
[----:B------:R-:W-:Y:S02]  /*3890*/  UIADD3 UR40, UPT, UPT, UR7, 0x20, URZ ;  /* 0x0000002007287890 */ /* 0x000fe4000fffe0ff */
[----:B------:R-:W-:Y:S01]  /*38a0*/  UISETP.NE.AND UP1, UPT, UR4, 0x4, UPT ;  /* 0x000000040400788c */ /* 0x000fe2000bf25270 */
[----:B------:R-:W-:Y:S01]  /*38b0*/  PLOP3.LUT P0, PT, PT, PT, UP0, 0x80, 0x8 ;  /* 0x000000000008781c */ /* 0x000fe20003f0f008 */
[----:B------:R-:W-:Y:S02]  /*38c0*/  UIADD3 UR37, UPT, UPT, UR37, -0x1, URZ ;  /* 0xffffffff25257890 */ /* 0x000fe4000fffe0ff */
[----:B------:R-:W-:Y:S02]  /*38d0*/  USEL UR6, URZ, 0x1, UP1 ;  /* 0x00000001ff067887 */ /* 0x000fe40008800000 */
[----:B------:R-:W-:Y:S01]  /*38e0*/  USEL UR39, UR4, URZ, UP1 ;  /* 0x000000ff04277287 */ /* 0x000fe20008800000 */
[----:B------:R-:W-:Y:S01]  /*38f0*/  UMOV UR7, 0x40004040 ;  /* 0x4000404000077882 */ /* 0x000fe20000000000 */
[----:B------:R-:W-:Y:S02]  /*3900*/  UMOV UR35, 0x40004040 ;  /* 0x4000404000237882 */ /* 0x000fe40000000000 */
[----:B------:R-:W-:Y:S01]  /*3910*/  @UP0 ULEA UR4, UR39, UR41, 0x3 ;  /* 0x0000002927040291 */ /* 0x000fe2000f8e18ff */
[----:B------:R-:W-:Y:S01]  /*3920*/  LOP3.LUT R8, R8, UR6, RZ, 0x3c, !PT ;  /* 0x0000000608087c12 */ /* 0x000fe2000f8e3cff */
[----:B------:R-:W-:Y:S01]  /*3930*/  ULEA UR6, UR5, UR44, 0xa ;  /* 0x0000002c05067291 */ /* 0x000fe2000f8e50ff */
[----:B------:R-:W-:Y:S02]  /*3940*/  UMOV UR33, 0x40004040 ;  /* 0x4000404000217882 */ /* 0x000fe40000000000 */
[----:B-1----:R-:W-:Y:S01]  /*3950*/  @P0 SHF.L.U32 R0, R8, 0x1f, RZ ;  /* 0x0000001f08000819 */ /* 0x002fe200000006ff */
[----:B------:R-:W-:Y:S02]  /*3960*/  UIADD3 UR34, UPT, UPT, UR6, 0x2, URZ ;  /* 0x0000000206227890 */ /* 0x000fe4000fffe0ff */
[----:B------:R-:W-:Y:S01]  /*3970*/  UIADD3 UR30, UPT, UPT, UR6, 0x4, URZ ;  /* 0x00000004061e7890 */ /* 0x000fe2000fffe0ff */
[----:B------:R2:W3:Y:S01]  /*3980*/  @P0 SYNCS.PHASECHK.TRANS64.TRYWAIT P2, [UR4], R0 ;  /* 0x00000000ff0005a7 */ /* 0x0004e20008041104 */
[----:B------:R-:W-:Y:S02]  /*3990*/  ULEA UR4, UR5, UR43, 0xa ;  /* 0x0000002b05047291 */ /* 0x000fe4000f8e50ff */
[----:B------:R-:W-:Y:S02]  /*39a0*/  UIADD3 UR26, UPT, UPT, UR6, 0x6, URZ ;  /* 0x00000006061a7890 */ /* 0x000fe4000fffe0ff */
        /* <DEDUP_REMOVED lines=10> */
[----:B------:R-:W-:Y:S01]  /*3a50*/  UIADD3 UR8, UPT, UPT, UR4, 0x206, URZ ;  /* 0x0000020604087890 */ /* 0x000fe2000fffe0ff */
[----:B------:R-:W-:Y:S01]  /*3a60*/  UMOV UR5, 0x40004040 ;  /* 0x4000404000057882 */ /* 0x000fe20000000000 */
[----:B------:R-:W-:Y:S01]  /*3a70*/  UMOV UR31, 0x40004040 ;  /* 0x40004040001f7882 */ /* 0x000fe20000000000 */
[----:B------:R1:W-:Y:S01]  /*3a80*/  UTCHMMA gdesc[UR4], gdesc[UR6], tmem[UR36], tmem[UR62], idesc[UR63], UP2 ;  /* 0x00ff3e06040075ea */ /* 0x0003e20009000024 */
[----:B------:R-:W-:Y:S01]  /*3a90*/  UPLOP3.LUT UP2, UPT, UPT, UPT, UPT, 0x80, 0x8 ;  /* 0x000000000008789c */ /* 0x000fe20003f4f070 */
[----:B------:R2:W-:Y:S01]  /*3aa0*/  UTCHMMA gdesc[UR32], gdesc[UR34], tmem[UR36], tmem[UR60], idesc[UR61], UPT ;  /* 0x00ff3c22200075ea */ /* 0x0005e2000b800024 */
[----:B------:R-:W-:Y:S01]  /*3ab0*/  UMOV UR29, 0x40004040 ;  /* 0x40004040001d7882 */ /* 0x000fe20000000000 */
[----:B------:R-:W-:Y:S01]  /*3ac0*/  UMOV UR27, 0x40004040 ;  /* 0x40004040001b7882 */ /* 0x000fe20000000000 */
        /* <DEDUP_REMOVED lines=12> */
[----:B------:R-:W-:Y:S01]  /*3b90*/  UMOV UR9, 0x40004040 ;  /* 0x4000404000097882 */ /* 0x000fe20000000000 */
[----:B------:R2:W-:Y:S01]  /*3ba0*/  UTCHMMA gdesc[UR12], gdesc[UR14], tmem[UR36], tmem[UR50], idesc[UR51], UPT ;  /* 0x00ff320e0c0075ea */ /* 0x0005e2000b800024 */
[----:B------:R2:W-:Y:S01]  /*3bb0*/  UTCHMMA gdesc[UR8], gdesc[UR10], tmem[UR36], tmem[UR48], idesc[UR49], UPT ;  /* 0x00ff300a080075ea */ /* 0x0005e2000b800024 */
[----:B------:R2:W-:Y:S01]  /*3bc0*/  UTCBAR.MULTICAST [UR40], URZ, UR42 ;  /* 0x000000ff280073e9 */ /* 0x0005e2000800082a */
[----:B-1----:R-:W-:Y:S01]  /*3bd0*/  UMOV UR5, UR39 ;  /* 0x0000002700057c82 */ /* 0x002fe20008000000 */
[----:B------:R-:W-:Y:S05]  /*3be0*/  BRA.U UP3, `(.L_x_65) ;  /* 0xfffffffd03007547 */ /* 0x000fea000b83ffff */
.L_x_62:
[----:B------:R-:W-:Y:S01]  /*3bf0*/  UIADD3 UR4, UPT, UPT, UR45, 0x1, URZ ;  /* 0x000000012d047890 */ /* 0x000fe2000fffe0ff */
[C---:B------:R-:W-:Y:S01]  /*3c00*/  ISETP.NE.AND P0, PT, R10.reuse, 0x2, PT ;  /* 0x000000020a00780c */ /* 0x040fe20003f05270 */
[----:B------:R-:W-:Y:S02]  /*3c10*/  UIADD3 UR5, UPT, UPT, UR46, 0xa0, URZ ;  /* 0x000000a02e057890 */ /* 0x000fe4000fffe0ff */
[----:B------:R-:W-:Y:S01]  /*3c20*/  UISETP.NE.AND UP0, UPT, UR4, 0x4, UPT ;  /* 0x000000040400788c */ /* 0x000fe2000bf05270 */
[----:B-12---:R-:W-:Y:S02]  /*3c30*/  SEL R0, RZ, 0x1, P0 ;  /* 0x00000001ff007807 */ /* 0x006fe40000000000 */
[----:B------:R-:W-:Y:S01]  /*3c40*/  SEL R10, R10, RZ, P0 ;  /* 0x000000ff0a0a7207 */ /* 0x000fe20000000000 */
[----:B------:R-:W-:Y:S01]  /*3c50*/  USEL UR6, URZ, 0x1, UP0 ;  /* 0x00000001ff067887 */ /* 0x000fe20008000000 */
[----:B------:R-:W-:Y:S01]  /*3c60*/  LOP3.LUT R9, R9, R0, RZ, 0x3c, !PT ;  /* 0x0000000009097212 */ /* 0x000fe200078e3cff */
[----:B------:R-:W-:Y:S01]  /*3c70*/  USEL UR45, UR4, URZ, UP0 ;  /* 0x000000ff042d7287 */ /* 0x000fe20008000000 */
[----:B------:R1:W-:Y:S03]  /*3c80*/  UTCBAR [UR5], URZ ;  /* 0x000000ff050073e9 */ /* 0x0003e600080000ff */
[----:B------:R-:W-:Y:S01]  /*3c90*/  LOP3.LUT R11, R11, UR6, RZ, 0x3c, !PT ;  /* 0x000000060b0b7c12 */ /* 0x000fe2000f8e3cff */
[----:B------:R-:W-:Y:S07]  /*3ca0*/  @P1 BRA `(.L_x_66) ;  /* 0xfffffff800381947 */ /* 0x000fee000383ffff */
[----:B------:R-:W2:Y:S01]  /*3cb0*/  S2UR UR8, SR_CgaCtaId ;  /* 0x00000000000879c3 */ /* 0x000ea20000008800 */
[----:B------:R-:W-:Y:S01]  /*3cc0*/  ELECT P0, URZ, PT ;  /* 0x0000000000ff782f */ /* 0x000fe20003800000 */
[----:B------:R-:W-:Y:S01]  /*3cd0*/  IMAD.MOV.U32 R0, RZ, RZ, 0x1 ;  /* 0x00000001ff007424 */ /* 0x000fe200078e00ff */
[----:B------:R-:W-:Y:S01]  /*3ce0*/  UIADD3 UR41, UPT, UPT, UR41, 0xc0, URZ ;  /* 0x000000c029297890 */ /* 0x000fe2000fffe0ff */
[----:B------:R-:W-:Y:S01]  /*3cf0*/  SHF.L.U32 R2, R11, 0x1f, RZ ;  /* 0x0000001f0b027819 */ /* 0x000fe200000006ff */
[----:B------:R-:W-:-:S03]  /*3d00*/  UMOV UR4, 0x40 ;  /* 0x0000004000047882 */ /* 0x000fc60000000000 */
[----:B------:R-:W-:Y:S01]  /*3d10*/  UVIRTCOUNT.DEALLOC.SMPOOL 0x80 ;  /* 0x000000800000784c */ /* 0x000fe20000000000 */
[----:B--2---:R-:W-:Y:S02]  /*3d20*/  ULEA UR8, UR8, UR4, 0x18 ;  /* 0x0000000408087291 */ /* 0x004fe4000f8ec0ff */
[----:B------:R-:W-:-:S07]  /*3d30*/  ULEA UR4, UR45, UR41, 0x3 ;  /* 0x000000292d047291 */ /* 0x000fce000f8e18ff */
[----:B------:R2:W-:Y:S02]  /*3d40*/  @P0 STS.U8 [UR8+0x1c], R0 ;  /* 0x00001c00ff000988 */ /* 0x0005e40008000008 */
[----:B------:R-:W4:Y:S02]  /*3d50*/  SYNCS.PHASECHK.TRANS64.TRYWAIT P0, [UR4], R2 ;  /* 0x00000002ff0075a7 */ /* 0x000f240008001104 */
[----:B--2-4-:R-:W-:Y:S05]  /*3d60*/  @!P0 BRA `(.L_x_67) ;  /* 0x0000003c00fc8947 */ /* 0x014fea0003800000 */
.L_x_142:
[----:B------:R-:W-:-:S04]  /*3d70*/  UIADD3 UR4, UPT, UPT, UR45, 0x1, URZ ;  /* 0x000000012d047890 */ /* 0x000fc8000fffe0ff */
[----:B------:R-:W-:-:S04]  /*3d80*/  UISETP.NE.AND UP0, UPT, UR4, 0x4, UPT ;  /* 0x000000040400788c */ /* 0x000fc8000bf05270 */
[----:B------:R-:W-:Y:S02]  /*3d90*/  USEL UR6, URZ, 0x1, UP0 ;  /* 0x00000001ff067887 */ /* 0x000fe40008000000 */
[----:B------:R-:W-:-:S04]  /*3da0*/  USEL UR4, UR4, URZ, UP0 ;  /* 0x000000ff04047287 */ /* 0x000fc80008000000 */
[----:B-1----:R-:W-:Y:S01]  /*3db0*/  ULEA UR5, UR4, UR41, 0x3 ;  /* 0x0000002904057291 */ /* 0x002fe2000f8e18ff */
[----:B--2---:R-:W-:-:S04]  /*3dc0*/  LOP3.LUT R2, R11, UR6, RZ, 0x3c, !PT ;  /* 0x000000060b027c12 */ /* 0x004fc8000f8e3cff */
[----:B------:R-:W-:-:S04]  /*3dd0*/  SHF.L.U32 R3, R2, 0x1f, RZ ;  /* 0x0000001f02037819 */ /* 0x000fc800000006ff */
[----:B------:R-:W1:Y:S02]  /*3de0*/  SYNCS.PHASECHK.TRANS64.TRYWAIT P0, [UR5], R3 ;  /* 0x00000003ff0075a7 */ /* 0x000e640008001105 */
[----:B-1----:R-:W-:Y:S05]  /*3df0*/  @!P0 BRA `(.L_x_68) ;  /* 0x0000003c00f08947 */ /* 0x002fea0003800000 */
.L_x_144:
        /* <DEDUP_REMOVED lines=9> */
.L_x_146:
[----:B------:R-:W-:-:S04]  /*3e90*/  UIADD3 UR4, UPT, UPT, UR4, 0x1, URZ ;  /* 0x0000000104047890 */ /* 0x000fc8000fffe0ff */
[----:B------:R-:W-:-:S04]  /*3ea0*/  UISETP.NE.AND UP0, UPT, UR4, 0x4, UPT ;  /* 0x000000040400788c */ /* 0x000fc8000bf05270 */
[----:B------:R-:W-:Y:S02]  /*3eb0*/  USEL UR5, URZ, 0x1, UP0 ;  /* 0x00000001ff057887 */ /* 0x000fe40008000000 */
[----:B------:R-:W-:-:S04]  /*3ec0*/  USEL UR4, UR4, URZ, UP0 ;  /* 0x000000ff04047287 */ /* 0x000fc80008000000 */
[----:B------:R-:W-:Y:S01]  /*3ed0*/  ULEA UR4, UR4, UR41, 0x3 ;  /* 0x0000002904047291 */ /* 0x000fe2000f8e18ff */
[----:B------:R-:W-:-:S04]  /*3ee0*/  LOP3.LUT R2, R2, UR5, RZ, 0x3c, !PT ;  /* 0x0000000502027c12 */ /* 0x000fc8000f8e3cff */
[----:B------:R-:W-:-:S04]  /*3ef0*/  SHF.L.U32 R2, R2, 0x1f, RZ ;  /* 0x0000001f02027819 */ /* 0x000fc800000006ff */
[----:B------:R-:W2:Y:S02]  /*3f00*/  SYNCS.PHASECHK.TRANS64.TRYWAIT P0, [UR4], R2 ;  /* 0x00000002ff0075a7 */ /* 0x000ea40008001104 */
[----:B--2---:R-:W-:Y:S05]  /*3f10*/  @!P0 BRA `(.L_x_70) ;  /* 0x0000003c00d88947 */ /* 0x004fea0003800000 */
.L_x_148:
[----:B------:R-:W-:Y:S01]  /*3f20*/  NOP ;  /* 0x0000000000007918 */ /* 0x000fe20000000000 */
[----:B-1----:R-:W1:Y:S01]  /*3f30*/  LDS R0, [UR8+0x14] ;  /* 0x00001408ff007984 */ /* 0x002e620008000800 */
[----:B------:R-:W-:Y:S01]  /*3f40*/  ULOP3.LUT UR4, UR65, 0xffff, URZ, 0xc0, !UPT ;  /* 0x0000ffff41047892 */ /* 0x000fe2000f8ec0ff */
[----:B------:R-:W-:Y:S01]  /*3f50*/  UMOV UR5, 0xffff ;  /* 0x0000ffff00057882 */ /* 0x000fe20000000000 */
[----:B------:R-:W-:Y:S02]  /*3f60*/  UMOV UR6, 0x1 ;  /* 0x0000000100067882 */ /* 0x000fe40000000000 */
[----:B------:R-:W-:-:S04]  /*3f70*/  USHF.R.U32.HI UR4, URZ, 0x5, UR4 ;  /* 0x00000005ff047899 */ /* 0x000fc80008011604 */
[----:B------:R-:W-:Y:S02]  /*3f80*/  USHF.L.U32 UR5, UR5, UR4, URZ ;  /* 0x0000000405057299 */ /* 0x000fe400080006ff */
[----:B------:R-:W-:-:S04]  /*3f90*/  USHF.L.U32 UR4, UR6, UR4, URZ ;  /* 0x0000000406047299 */ /* 0x000fc800080006ff */
[----:B-1----:R-:W-:-:S04]  /*3fa0*/  LOP3.LUT R0, R0, UR5, RZ, 0xc0, !PT ;  /* 0x0000000500007c12 */ /* 0x002fc8000f8ec0ff */
[----:B------:R-:W-:-:S13]  /*3fb0*/  ISETP.NE.AND P0, PT, R0, UR5, PT ;  /* 0x0000000500007c0c */ /* 0x000fda000bf05270 */
[----:B------:R-:W-:Y:S05]  /*3fc0*/  @P0 BRA `(.L_x_71) ;  /* 0x0000000000580947 */ /* 0x000fea0003800000 */
[----:B------:R-:W1:Y:S02]  /*3fd0*/  LDS R0, [UR8+0x18] ;  /* 0x00001808ff007984 */ /* 0x000e640008000800 */
[----:B-1----:R-:W-:-:S04]  /*3fe0*/  LOP3.LUT R0, R0, UR4, RZ, 0xc0, !PT ;  /* 0x0000000400007c12 */ /* 0x002fc8000f8ec0ff */
[----:B------:R-:W-:-:S13]  /*3ff0*/  ISETP.NE.AND P0, PT, R0, UR4, PT ;  /* 0x0000000400007c0c */ /* 0x000fda000bf05270 */
[----:B------:R-:W-:Y:S05]  /*4000*/  @P0 BRA `(.L_x_72) ;  /* 0x00000000003c0947 */ /* 0x000fea0003800000 */
[----:B------:R-:W1:Y:S01]  /*4010*/  S2R R2, SR_LANEID ;  /* 0x0000000000027919 */ /* 0x000e620000000000 */
[----:B------:R-:W-:-:S06]  /*4020*/  ULOP3.LUT UR5, URZ, UR5, URZ, 0x33, !UPT ;  /* 0x00000005ff057292 */ /* 0x000fcc000f8e33ff */
[----:B------:R-:W-:-:S04]  /*4030*/  IMAD.U32 R0, RZ, RZ, UR5 ;  /* 0x00000005ff007e24 */ /* 0x000fc8000f8e00ff */
[----:B------:R2:W4:Y:S02]  /*4040*/  REDUX UR7, R0 ;  /* 0x00000000000773c4 */ /* 0x0005240000000000 */
[----:B------:R1:W-:Y:S01]  /*4050*/  UTCATOMSWS.AND URZ, UR5 ;  /* 0x0000000500ff79e3 */ /* 0x0003e20008000000 */
[----:B--2---:R-:W-:Y:S01]  /*4060*/  LOP3.LUT R0, RZ, UR4, RZ, 0x33, !PT ;  /* 0x00000004ff007c12 */ /* 0x004fe2000f8e33ff */
[----:B------:R-:W-:Y:S02]  /*4070*/  VOTEU.ANY UR4, UPT, PT ;  /* 0x0000000000047886 */ /* 0x000fe400038e0100 */
[----:B------:R-:W-:Y:S02]  /*4080*/  UFLO.U32 UR4, UR4 ;  /* 0x00000004000472bd */ /* 0x000fe400080e0000 */
[----:B------:R-:W2:Y:S04]  /*4090*/  REDUX UR6, R0 ;  /* 0x00000000000673c4 */ /* 0x000ea80000000000 */
[----:B-1----:R-:W-:-:S02]  /*40a0*/  ISETP.EQ.U32.AND P0, PT, R2, UR4, PT ;  /* 0x0000000402007c0c */ /* 0x002fc4000bf02070 */
[----:B----4-:R-:W-:-:S11]  /*40b0*/  MOV R2, UR7 ;  /* 0x0000000700027c02 */ /* 0x010fd60008000f00 */
[----:B------:R1:W-:Y:S01]  /*40c0*/  @P0 ATOMS.AND RZ, [UR8+0x14], R2 ;  /* 0x00001402ffff098c */ /* 0x0003e2000a800008 */
[----:B--2---:R-:W-:-:S05]  /*40d0*/  IMAD.U32 R0, RZ, RZ, UR6 ;  /* 0x00000006ff007e24 */ /* 0x004fca000f8e00ff */
[----:B------:R1:W-:Y:S01]  /*40e0*/  @P0 ATOMS.AND RZ, [UR8+0x18], R0 ;  /* 0x00001800ffff098c */ /* 0x0003e2000a800008 */
[----:B------:R-:W-:Y:S05]  /*40f0*/  BRA `(.L_x_73) ;  /* 0x0000000000147947 */ /* 0x000fea0003800000 */
.L_x_72:
[----:B------:R-:W-:Y:S02]  /*4100*/  MOV R2, 0x4120 ;  /* 0x0000412000027802 */ /* 0x000fe40000000f00 */
[----:B---3-5:R-:W-:Y:S05]  /*4110*/  CALL.REL.NOINC `($__internal_0_$__cuda_sm10x_tcgen05_guardrail_trap_col_being_dealloced_not_returned_by_alloc) ;  /* 0x00000040004c7944 */ /* 0x028fea0003c00000 */
[----:B------:R-:W-:Y:S05]  /*4120*/  BRA `(.L_x_73) ;  /* 0x0000000000087947 */ /* 0x000fea0003800000 */
.L_x_71:
[----:B------:R-:W-:Y:S02]  /*4130*/  MOV R2, 0x4150 ;  /* 0x0000415000027802 */ /* 0x000fe40000000f00 */
[----:B---3-5:R-:W-:Y:S05]  /*4140*/  CALL.REL.NOINC `($__internal_2_$__cuda_sm10x_tcgen05_guardrail_trap_unallocated_columns_being_dealloced) ;  /* 0x0000004000587944 */ /* 0x028fea0003c00000 */
.L_x_73:
[----:B------:R-:W-:Y:S01]  /*4150*/  NOP ;  /* 0x0000000000007918 */ /* 0x000fe20000000000 */
[----:B------:R-:W-:Y:S05]  /*4160*/  EXIT ;  /* 0x000000000000794d */ /* 0x000fea0003800000 */
.L_x_55:
[----:B------:R-:W-:-:S09]  /*4170*/  UISETP.NE.OR UP0, UPT, UR22, 0x3, !UP3 ;  /* 0x000000031600788c */ /* 0x000fd2000df05670 */
[----:B------:R-:W-:Y:S05]  /*4180*/  BRA.U UP0, `(.L_x_74) ;  /* 0x0000000d00f07547 */ /* 0x000fea000b800000 */
[----:B------:R-:W1:Y:S01]  /*4190*/  LDCU UR33, c[0x0][0x370] ;  /* 0x00006e00ff2177ac */ /* 0x000e620008000800 */
[----:B------:R-:W2:Y:S01]  /*41a0*/  LDC.64 R16, c[0x0][0x348] ;  /* 0x0000d200ff107b82 */ /* 0x000ea20000000a00 */
[----:B------:R-:W-:Y:S02]  /*41b0*/  HFMA2 R13, -RZ, RZ, 0, 0 ;  /* 0x00000000ff0d7431 */ /* 0x000fe400000001ff */
[----:B------:R-:W-:Y:S01]  /*41c0*/  IMAD.MOV.U32 R15, RZ, RZ, 0x1 ;  /* 0x00000001ff0f7424 */ /* 0x000fe200078e00ff */
[----:B------:R-:W1:Y:S01]  /*41d0*/  LDCU.128 UR28, c[0x0][0xb10] ;  /* 0x00016200ff1c77ac */ /* 0x000e620008000c00 */
[----:B------:R-:W-:Y:S01]  /*41e0*/  IMAD.MOV.U32 R14, RZ, RZ, RZ ;  /* 0x000000ffff0e7224 */ /* 0x000fe200078e00ff */
[----:B------:R-:W-:Y:S01]  /*41f0*/  MOV R7, 0x1000 ;  /* 0x0000100000077802 */ /* 0x000fe20000000f00 */
[----:B------:R-:W3:Y:S01]  /*4200*/  LDCU UR32, c[0x0][0x374] ;  /* 0x00006e80ff2077ac */ /* 0x000ee20008000800 */
[----:B------:R-:W4:Y:S01]  /*4210*/  LDC.64 R2, c[0x0][0x888] ;  /* 0x00022200ff027b82 */ /* 0x000f220000000a00 */
[----:B------:R-:W3:Y:S01]  /*4220*/  LDCU UR15, c[0x0][0xb0c] ;  /* 0x00016180ff0f77ac */ /* 0x000ee20008000800 */
[----:B------:R-:W3:Y:S06]  /*4230*/  LDCU UR38, c[0x0][0xb20] ;  /* 0x00016400ff2677ac */ /* 0x000eec0008000800 */
[----:B------:R-:W2:Y:S01]  /*4240*/  LDC.64 R4, c[0x0][0x890] ;  /* 0x00022400ff047b82 */ /* 0x000ea20000000a00 */
[----:B------:R-:W3:Y:S01]  /*4250*/  LDCU UR4, c[0x0][0xb30] ;  /* 0x00016600ff0477ac */ /* 0x000ee20008000800 */
[----:B-1----:R-:W-:-:S02]  /*4260*/  UIMAD.WIDE.U32 UR6, UR33, UR28, URZ ;  /* 0x0000001c210672a5 */ /* 0x002fc4000f8e00ff */
[----:B---3--:R-:W-:Y:S01]  /*4270*/  UIMAD.WIDE.U32 UR8, UR32, UR31, URZ ;  /* 0x0000001f200872a5 */ /* 0x008fe2000f8e00ff */
[----:B------:R-:W-:Y:S01]  /*4280*/  UMOV UR24, 0x400 ;  /* 0x0000040000187882 */ /* 0x000fe20000000000 */
[----:B------:R-:W-:-:S03]  /*4290*/  UPLOP3.LUT UP3, UPT, UPT, UPT, UPT, 0x40, 0x4 ;  /* 0x000000000004789c */ /* 0x000fc60003f6e870 */
[----:B------:R-:W-:Y:S01]  /*42a0*/  UMOV UR6, UR7 ;  /* 0x0000000700067c82 */ /* 0x000fe20008000000 */
[----:B------:R-:W-:Y:S01]  /*42b0*/  UISETP.GE.AND UP0, UPT, UR42, 0x1, UPT ;  /* 0x000000012a00788c */ /* 0x000fe2000bf06270 */
[----:B------:R-:W-:Y:S01]  /*42c0*/  UMOV UR34, UR9 ;  /* 0x0000000900227c82 */ /* 0x000fe20008000000 */
[----:B------:R-:W-:Y:S01]  /*42d0*/  UISETP.NE.AND UP4, UPT, UR42, 0x1, UPT ;  /* 0x000000012a00788c */ /* 0x000fe2000bf85270 */
[----:B------:R-:W1:Y:S01]  /*42e0*/  LDCU.64 UR16, c[0x0][0xb28] ;  /* 0x00016500ff1077ac */ /* 0x000e620008000a00 */
[----:B------:R-:W-:Y:S02]  /*42f0*/  ULEA UR24, UR54, UR24, 0x18 ;  /* 0x0000001836187291 */ /* 0x000fe4000f8ec0ff */
[----:B------:R-:W-:Y:S02]  /*4300*/  UISETP.NE.AND UP6, UPT, UR15, 0x1, UPT ;  /* 0x000000010f00788c */ /* 0x000fe4000bfc5270 */
[----:B------:R-:W-:Y:S02]  /*4310*/  UISETP.NE.AND UP5, UPT, UR30, 0x1, UPT ;  /* 0x000000011e00788c */ /* 0x000fe4000bfa5270 */
[----:B------:R-:W-:-:S02]  /*4320*/  USHF.R.U32.HI UR35, URZ, UR29, UR6 ;  /* 0x0000001dff237299 */ /* 0x000fc40008011606 */
[----:B------:R-:W-:Y:S02]  /*4330*/  USHF.R.U32.HI UR34, URZ, UR38, UR34 ;  /* 0x00000026ff227299 */ /* 0x000fe40008011622 */
[----:B------:R-:W-:Y:S01]  /*4340*/  UISETP.NE.AND UP2, UPT, UR4, 0x1, UPT ;  /* 0x000000010400788c */ /* 0x000fe2000bf45270 */
[----:B------:R-:W-:-:S10]  /*4350*/  UMOV UR12, URZ ;  /* 0x000000ff000c7c82 */ /* 0x000fd40008000000 */
.L_x_83:
[C---:B------:R-:W-:Y:S02]  /*4360*/  LEA R12, R14.reuse, UR24, 0x3 ;  /* 0x000000180e0c7c11 */ /* 0x040fe4000f8e18ff */
[----:B------:R-:W-:Y:S02]  /*4370*/  SHF.L.U32 R0, R13, 0x1f, RZ ;  /* 0x0000001f0d007819 */ /* 0x000fe400000006ff */
[----:B------:R-:W-:Y:S02]  /*4380*/  LEA R8, R14, UR24, 0x4 ;  /* 0x000000180e087c11 */ /* 0x000fe4000f8e20ff */
[----:B---3--:R-:W3:Y:S02]  /*4390*/  SYNCS.PHASECHK.TRANS64.TRYWAIT P0, [R12+URZ+0x80], R0 ;  /* 0x000080000c0075a7 */ /* 0x008ee400080011ff */
[----:B---3--:R-:W-:Y:S05]  /*43a0*/  @!P0 BRA `(.L_x_75) ;  /* 0x0000003800cc8947 */ /* 0x008fea0003800000 */
.L_x_149:
[----:B------:R-:W1:Y:S01]  /*43b0*/  LDS.128 R8, [R8+0x110] ;  /* 0x0001100008087984 */ /* 0x000e620000000c00 */
[----:B------:R-:W-:Y:S01]  /*43c0*/  UISETP.GE.AND UP0, UPT, UR42, 0x1, UPT ;  /* 0x000000012a00788c */ /* 0x000fe2000bf06270 */
[----:B------:R-:W-:Y:S01]  /*43d0*/  @!PT LDS RZ, [RZ] ;  /* 0x00000000fffff984 */ /* 0x000fe20000000800 */
[----:B------:R-:W-:Y:S01]  /*43e0*/  @!PT LDS RZ, [RZ] ;  /* 0x00000000fffff984 */ /* 0x000fe20000000800 */
[----:B------:R-:W-:Y:S01]  /*43f0*/  @!PT LDS RZ, [RZ] ;  /* 0x00000000fffff984 */ /* 0x000fe20000000800 */
[----:B------:R-:W-:Y:S01]  /*4400*/  @!PT LDS RZ, [RZ] ;  /* 0x00000000fffff984 */ /* 0x000fe20000000800 */
[----:B------:R2:W-:Y:S06]  /*4410*/  MEMBAR.ALL.CTA ;  /* 0x0000000000007992 */ /* 0x0005ec0000008000 */
[----:B--2---:R-:W2:Y:S01]  /*4420*/  FENCE.VIEW.ASYNC.S ;  /* 0x00000000000073c6 */ /* 0x004ea20000000000 */
[----:B-1----:R-:W-:Y:S11]  /*4430*/  LOP3.LUT P0, RZ, R10, 0x1, RZ, 0xc0, !PT ;  /* 0x000000010aff7812 */ /* 0x002ff6000780c0ff */
[----:B------:R-:W-:Y:S02]  /*4440*/  @!UPT UIADD3 URZ, UPT, UPT, URZ, URZ, URZ ;  /* 0x000000fffffff290 */ /* 0x000fe4000fffe0ff */
[----:B--2---:R-:W-:Y:S01]  /*4450*/  VOTEU.ANY UP1, P0 ;  /* 0x0000000000ff7886 */ /* 0x004fe20000020100 */
[----:B------:R-:W-:Y:S11]  /*4460*/  PLOP3.LUT P0, PT, PT, PT, UP1, 0x80, 0x8 ;  /* 0x000000000008781c */ /* 0x000ff60003f0f018 */
[----:B------:R-:W-:Y:S02]  /*4470*/  @!UPT UIADD3 URZ, UPT, UPT, URZ, URZ, URZ ;  /* 0x000000fffffff290 */ /* 0x000fe4000fffe0ff */
[----:B---3--:R-:W-:Y:S02]  /*4480*/  @P0 SHF.R.U32.HI R0, RZ, 0x10, R9 ;  /* 0x00000010ff000819 */ /* 0x008fe40000011609 */
[----:B------:R-:W-:Y:S02]  /*4490*/  @P0 MOV R6, R8 ;  /* 0x0000000800060202 */ /* 0x000fe40000000f00 */
[----:B------:R-:W-:Y:S01]  /*44a0*/  @P0 R2UR UR4, R0 ;  /* 0x00000000000402ca */ /* 0x000fe200000e0000 */
[----:B------:R-:W-:Y:S01]  /*44b0*/  VIADD R0, R12, 0x90 ;  /* 0x000000900c007836 */ /* 0x000fe20000000000 */
[----:B------:R-:W-:Y:S02]  /*44c0*/  @P0 LOP3.LUT R8, R9, 0xffff, RZ, 0xc0, !PT ;  /* 0x0000ffff09080812 */ /* 0x000fe400078ec0ff */
[----:B------:R-:W-:Y:S02]  /*44d0*/  @P0 R2UR UR6, R6 ;  /* 0x00000000060602ca */ /* 0x000fe400000e0000 */
[----:B------:R-:W-:Y:S02]  /*44e0*/  PRMT R0, RZ, 0x654, R0 ;  /* 0x00000654ff007816 */ /* 0x000fe40000000000 */
[----:B------:R-:W-:Y:S02]  /*44f0*/  @P0 R2UR UR5, R8 ;  /* 0x00000000080502ca */ /* 0x000fe400000e0000 */
[----:B------:R1:W-:Y:S03]  /*4500*/  SYNCS.ARRIVE.TRANS64.RED.A1T0 RZ, [R0+URZ], RZ ;  /* 0x000000ff00ff79a7 */ /* 0x0003e600081004ff */
[----:B------:R-:W-:Y:S04]  /*4510*/  @UP1 UMOV UR27, UR4 ;  /* 0x00000004001b1c82 */ /* 0x000fe80008000000 */
[----:B------:R-:W-:Y:S04]  /*4520*/  @UP1 UMOV UR14, UR6 ;  /* 0x00000006000e1c82 */ /* 0x000fe80008000000 */
[----:B------:R-:W-:Y:S01]  /*4530*/  @UP1 UMOV UR13, UR5 ;  /* 0x00000005000d1c82 */ /* 0x000fe20008000000 */
[----:B------:R-:W-:Y:S05]  /*4540*/  BRA.U !UP0, `(.L_x_76) ;  /* 0x0000000108a47547 */ /* 0x000fea000b800000 */
[----:B------:R-:W-:Y:S02]  /*4550*/  UIMAD.WIDE.U32 UR8, UR13, UR31, URZ ;  /* 0x0000001f0d0872a5 */ /* 0x000fe4000f8e00ff */
[----:B------:R-:W-:Y:S02]  /*4560*/  UIMAD.WIDE.U32 UR10, UR14, UR28, URZ ;  /* 0x0000001c0e0a72a5 */ /* 0x000fe4000f8e00ff */
[----:B------:R-:W-:Y:S02]  /*4570*/  USEL UR4, UR32, UR34, !UP5 ;  /* 0x0000002220047287 */ /* 0x000fe4000e800000 */
[----:B------:R-:W-:Y:S02]  /*4580*/  USEL UR7, UR33, UR35, !UP6 ;  /* 0x0000002321077287 */ /* 0x000fe4000f000000 */
[----:B------:R-:W-:Y:S02]  /*4590*/  UIMAD.WIDE.U32 UR18, UR4, UR16, URZ ;  /* 0x00000010041272a5 */ /* 0x000fe4000f8e00ff */
[----:B------:R-:W-:Y:S01]  /*45a0*/  UIMAD.WIDE.U32 UR20, UR7, UR16, URZ ;  /* 0x00000010071472a5 */ /* 0x000fe2000f8e00ff */
[----:B------:R-:W-:Y:S02]  /*45b0*/  UMOV UR5, UR9 ;  /* 0x0000000900057c82 */ /* 0x000fe40008000000 */
[----:B------:R-:W-:Y:S03]  /*45c0*/  USHF.R.U32.HI UR6, URZ, UR38, UR5 ;  /* 0x00000026ff067299 */ /* 0x000fe60008011605 */
[----:B------:R-:W-:Y:S01]  /*45d0*/  UMOV UR5, UR11 ;  /* 0x0000000b00057c82 */ /* 0x000fe20008000000 */
[----:B------:R-:W-:Y:S02]  /*45e0*/  USEL UR6, UR13, UR6, !UP5 ;  /* 0x000000060d067287 */ /* 0x000fe4000e800000 */
[----:B------:R-:W-:Y:S02]  /*45f0*/  USHF.R.U32.HI UR8, URZ, UR29, UR5 ;  /* 0x0000001dff087299 */ /* 0x000fe40008011605 */
[----:B------:R-:W-:Y:S01]  /*4600*/  UIMAD.WIDE.U32 UR10, UR6, UR16, URZ ;  /* 0x00000010060a72a5 */ /* 0x000fe2000f8e00ff */
[----:B------:R-:W-:Y:S02]  /*4610*/  UMOV UR5, UR19 ;  /* 0x0000001300057c82 */ /* 0x000fe40008000000 */
[----:B------:R-:W-:Y:S03]  /*4620*/  @UP4 USHF.R.U32.HI UR4, URZ, UR17, UR5 ;  /* 0x00000011ff044299 */ /* 0x000fe60008011605 */
[----:B------:R-:W-:Y:S01]  /*4630*/  UMOV UR5, UR21 ;  /* 0x0000001500057c82 */ /* 0x000fe20008000000 */
[----:B------:R-:W-:Y:S02]  /*4640*/  UIMAD UR4, UR42, UR4, URZ ;  /* 0x000000042a0472a4 */ /* 0x000fe4000f8e02ff */
[----:B------:R-:W-:Y:S02]  /*4650*/  @UP4 USHF.R.U32.HI UR7, URZ, UR17, UR5 ;  /* 0x00000011ff074299 */ /* 0x000fe40008011605 */
[----:B------:R-:W-:Y:S02]  /*4660*/  USEL UR5, UR14, UR8, !UP6 ;  /* 0x000000080e057287 */ /* 0x000fe4000f000000 */
[----:B------:R-:W-:Y:S02]  /*4670*/  UIMAD UR8, UR42, UR7, URZ ;  /* 0x000000072a0872a4 */ /* 0x000fe4000f8e02ff */
[----:B------:R-:W-:Y:S03]  /*4680*/  UISETP.GE.AND UP0, UPT, UR6, UR4, UPT ;  /* 0x000000040600728c */ /* 0x000fe6000bf06270 */
[----:B------:R-:W-:Y:S01]  /*4690*/  UMOV UR4, UR11 ;  /* 0x0000000b00047c82 */ /* 0x000fe20008000000 */
[----:B------:R-:W-:Y:S02]  /*46a0*/  UISETP.GE.OR UP0, UPT, UR5, UR8, UP0 ;  /* 0x000000080500728c */ /* 0x000fe40008706670 */
[----:B------:R-:W-:Y:S02]  /*46b0*/  USHF.R.U32.HI UR4, URZ, UR17, UR4 ;  /* 0x00000011ff047299 */ /* 0x000fe40008011604 */
[----:B------:R-:W-:Y:S02]  /*46c0*/  UIMAD.WIDE.U32 UR8, UR5, UR16, URZ ;  /* 0x00000010050872a5 */ /* 0x000fe4000f8e00ff */
[----:B------:R-:W-:Y:S04]  /*46d0*/  USEL UR10, UR6, UR4, !UP4 ;  /* 0x00000004060a7287 */ /* 0x000fe8000e000000 */
[----:B------:R-:W-:Y:S01]  /*46e0*/  UIADD3 UR11, UPT, UPT, -UR10, URZ, URZ ;  /* 0x000000ff0a0b7290 */ /* 0x000fe2000fffe1ff */
[----:B------:R-:W-:Y:S02]  /*46f0*/  @!UP0 UMOV UR4, UR9 ;  /* 0x0000000900048c82 */ /* 0x000fe40008000000 */
[----:B------:R-:W-:Y:S02]  /*4700*/  @!UP0 USHF.R.U32.HI UR4, URZ, UR17, UR4 ;  /* 0x00000011ff048299 */ /* 0x000fe40008011604 */
[----:B------:R-:W-:Y:S02]  /*4710*/  UIMAD UR8, UR42, UR11, UR6 ;  /* 0x0000000b2a0872a4 */ /* 0x000fe4000f8e0206 */
[----:B------:R-:W-:Y:S04]  /*4720*/  @!UP0 USEL UR4, UR5, UR4, !UP4 ;  /* 0x0000000405048287 */ /* 0x000fe8000e000000 */
[----:B------:R-:W-:Y:S02]  /*4730*/  @!UP0 UIMAD UR8, UR7, UR8, UR4 ;  /* 0x00000008070882a4 */ /* 0x000fe4000f8e0204 */
[----:B------:R-:W-:Y:S02]  /*4740*/  @!UP0 UIADD3 UR9, UPT, UPT, UR10, -UR4, URZ ;  /* 0x800000040a098290 */ /* 0x000fe4000fffe0ff */
[----:B------:R-:W-:Y:S02]  /*4750*/  UIADD3 UR4, UPT, UPT, -UR5, URZ, URZ ;  /* 0x000000ff05047290 */ /* 0x000fe4000fffe1ff */
[----:B------:R-:W-:Y:S02]  /*4760*/  UIADD3 UR7, UPT, UPT, -UR6, URZ, URZ ;  /* 0x000000ff06077290 */ /* 0x000fe4000fffe1ff */
[----:B------:R-:W-:Y:S02]  /*4770*/  @!UP0 UIMAD UR6, UR9, UR42, UR5 ;  /* 0x0000002a090682a4 */ /* 0x000fe4000f8e0205 */
[----:B------:R-:W-:Y:S02]  /*4780*/  UIMAD UR14, UR15, UR4, UR14 ;  /* 0x000000040f0e72a4 */ /* 0x000fe4000f8e020e */
[----:B------:R-:W-:Y:S01]  /*4790*/  UIMAD UR13, UR30, UR7, UR13 ;  /* 0x000000071e0d72a4 */ /* 0x000fe2000f8e020d */
[----:B------:R-:W-:Y:S02]  /*47a0*/  @!UP0 UMOV UR5, UR8 ;  /* 0x0000000800058c82 */ /* 0x000fe40008000000 */
[----:B------:R-:W-:Y:S02]  /*47b0*/  UIMAD UR14, UR5, UR15, UR14 ;  /* 0x0000000f050e72a4 */ /* 0x000fe4000f8e020e */
[----:B------:R-:W-:Y:S11]  /*47c0*/  UIMAD UR13, UR6, UR30, UR13 ;  /* 0x0000001e060d72a4 */ /* 0x000ff6000f8e020d */
[----:B------:R-:W-:Y:S01]  /*47d0*/  @!UPT UIADD3 URZ, UPT, UPT, URZ, URZ, URZ ;  /* 0x000000fffffff290 */ /* 0x000fe2000fffe0ff */
.L_x_76:
[----:B------:R-:W2:Y:S01]  /*47e0*/  @!UP2 LDCU.128 UR20, c[0x0][0xb10] ;  /* 0x00016200ff14a7ac */ /* 0x000ea20008000c00 */
[C---:B------:R-:W-:Y:S02]  /*47f0*/  ISETP.NE.U32.AND P1, PT, R4.reuse, RZ, PT ;  /* 0x000000ff0400720c */ /* 0x040fe40003f25070 */
[----:B------:R-:W-:Y:S02]  /*4800*/  ISETP.NE.U32.AND P0, PT, R4, RZ, PT ;  /* 0x000000ff0400720c */ /* 0x000fe40003f05070 */
[C---:B------:R-:W-:Y:S02]  /*4810*/  ISETP.NE.AND.EX P1, PT, R5.reuse, RZ, PT, P1 ;  /* 0x000000ff0500720c */ /* 0x040fe40003f25310 */
[----:B------:R-:W-:Y:S01]  /*4820*/  ISETP.NE.AND.EX P0, PT, R5, RZ, PT, P0 ;  /* 0x000000ff0500720c */ /* 0x000fe20003f05300 */
[----:B------:R-:W3:Y:S01]  /*4830*/  @!UP2 LDCU UR5, c[0x0][0xb0c] ;  /* 0x00016180ff05a7ac */ /* 0x000ee20008000800 */
[----:B------:R-:W-:Y:S02]  /*4840*/  USHF.L.U32 UR11, UR25, 0x6, URZ ;  /* 0x00000006190b7899 */ /* 0x000fe400080006ff */
[----:B------:R-:W-:Y:S02]  /*4850*/  USHF.L.U32 UR10, UR26, 0x6, URZ ;  /* 0x000000061a0a7899 */ /* 0x000fe400080006ff */
[----:B--2---:R-:W-:Y:S07]  /*4860*/  UIMAD.WIDE.U32 UR6, UR14, UR20, URZ ;  /* 0x000000140e0672a5 */ /* 0x004fee000f8e00ff */
[----:B------:R-:W-:Y:S01]  /*4870*/  @!UP2 UMOV UR4, UR7 ;  /* 0x000000070004ac82 */ /* 0x000fe20008000000 */
[----:B---3--:R-:W-:Y:S02]  /*4880*/  @!UP2 UISETP.NE.AND UP0, UPT, UR5, 0x1, UPT ;  /* 0x000000010500a88c */ /* 0x008fe4000bf05270 */
[----:B------:R-:W-:Y:S02]  /*4890*/  @!UP2 USHF.R.U32.HI UR4, URZ, UR21, UR4 ;  /* 0x00000015ff04a299 */ /* 0x000fe40008011604 */
[----:B------:R-:W-:Y:S02]  /*48a0*/  UIMAD.WIDE.U32 UR6, UR13, UR23, URZ ;  /* 0x000000170d0672a5 */ /* 0x000fe4000f8e00ff */
[----:B------:R-:W-:Y:S02]  /*48b0*/  @!UP2 USEL UR8, UR14, UR4, !UP0 ;  /* 0x000000040e08a287 */ /* 0x000fe4000c000000 */
[----:B------:R-:W-:Y:S03]  /*48c0*/  @!UP2 UISETP.NE.AND UP0, UPT, UR22, 0x1, UPT ;  /* 0x000000011600a88c */ /* 0x000fe6000bf05270 */
[----:B------:R-:W-:Y:S02]  /*48d0*/  @!UP2 UMOV UR6, UR7 ;  /* 0x000000070006ac82 */ /* 0x000fe40008000000 */
[----:B------:R-:W2:Y:S02]  /*48e0*/  @!UP2 LDCU UR4, c[0x0][0xb20] ;  /* 0x00016400ff04a7ac */ /* 0x000ea40008000800 */
[----:B--2---:R-:W-:Y:S04]  /*48f0*/  @!UP2 USHF.R.U32.HI UR6, URZ, UR4, UR6 ;  /* 0x00000004ff06a299 */ /* 0x004fe80008011606 */
[----:B------:R-:W-:Y:S04]  /*4900*/  @!UP2 USEL UR6, UR13, UR6, !UP0 ;  /* 0x000000060d06a287 */ /* 0x000fe8000c000000 */
[----:B------:R-:W-:Y:S02]  /*4910*/  @!UP2 UIADD3 UR4, UPT, UPT, -UR8, UR6, URZ ;  /* 0x000000060804a290 */ /* 0x000fe4000fffe1ff */
[----:B------:R-:W-:Y:S02]  /*4920*/  @!UP2 UIADD3 UR6, UPT, UPT, UR8, -UR6, URZ ;  /* 0x800000060806a290 */ /* 0x000fe4000fffe0ff */
[----:B------:R-:W-:Y:S02]  /*4930*/  @!UP2 UIMAD UR14, UR4, UR5, UR14 ;  /* 0x00000005040ea2a4 */ /* 0x000fe4000f8e020e */
[----:B------:R-:W-:Y:S01]  /*4940*/  @!UP2 UIMAD UR13, UR6, UR22, UR13 ;  /* 0x00000016060da2a4 */ /* 0x000fe2000f8e020d */
[----:B------:R-:W-:Y:S11]  /*4950*/  BRA.U UP3, `(.L_x_77) ;  /* 0x0000000103107547 */ /* 0x000ff6000b800000 */
[----:B------:R-:W-:Y:S04]  /*4960*/  MOV R6, UR37 ;  /* 0x0000002500067c02 */ /* 0x000fe80008000f00 */
[----:B------:R-:W-:Y:S04]  /*4970*/  SHF.L.U32 R6, R6, 0x1f, RZ ;  /* 0x0000001f06067819 */ /* 0x000fe800000006ff */
[----:B------:R-:W2:Y:S02]  /*4980*/  SYNCS.PHASECHK.TRANS64.TRYWAIT P2, [UR24+0x78], R6 ;  /* 0x00007806ff0075a7 */ /* 0x000ea40008041118 */
[----:B--2---:R-:W-:Y:S05]  /*4990*/  @!P2 BRA `(.L_x_78) ;  /* 0x000000340064a947 */ /* 0x004fea0003800000 */
.L_x_77:
[----:B------:R-:W-:Y:S05]  /*49a0*/  @!P1 BRA `(.L_x_79) ;  /* 0x0000000000309947 */ /* 0x000fea0003800000 */
[----:B----4-:R-:W-:Y:S01]  /*49b0*/  ISETP.NE.U32.AND P1, PT, R2, RZ, PT ;  /* 0x000000ff0200720c */ /* 0x010fe20003f25070 */
[----:B------:R-:W2:Y:S01]  /*49c0*/  LDCU.64 UR4, c[0x0][0x358] ;  /* 0x00006b00ff0477ac */ /* 0x000ea20008000a00 */
[----:B------:R-:W-:Y:S02]  /*49d0*/  IMAD.MOV.U32 R45, RZ, RZ, 0x1 ;  /* 0x00000001ff2d7424 */ /* 0x000fe400078e00ff */
[----:B------:R-:W-:Y:S11]  /*49e0*/  ISETP.NE.AND.EX P1, PT, R3, RZ, PT, P1 ;  /* 0x000000ff0300720c */ /* 0x000ff60003f25310 */
[----:B------:R-:W-:Y:S02]  /*49f0*/  @!UPT UIADD3 URZ, UPT, UPT, URZ, URZ, URZ ;  /* 0x000000fffffff290 */ /* 0x000fe4000fffe0ff */
[----:B------:R-:W3:Y:S01]  /*4a00*/  @P1 LDC.64 R8, c[0x0][0x888] ;  /* 0x00022200ff081b82 */ /* 0x000ee20000000a00 */
[----:B-1----:R-:W-:Y:S04]  /*4a10*/  @P1 IMAD R0, R4, UR36, RZ ;  /* 0x0000002404001c24 */ /* 0x002fe8000f8e02ff */
[----:B---3--:R-:W-:Y:S04]  /*4a20*/  @P1 IMAD.WIDE R8, R0, 0x4, R8 ;  /* 0x0000000400081825 */ /* 0x008fe800078e0208 */
[----:B------:R-:W-:Y:S01]  /*4a30*/  HFMA2 R0, -RZ, RZ, 0, 5.9604644775390625e-08 ;  /* 0x00000001ff007431 */ /* 0x000fe200000001ff */
[----:B--2--5:R2:W5:Y:S04]  /*4a40*/  @P1 LDG.E R26, desc[UR4][R8.64] ;  /* 0x00000004081a1981 */ /* 0x024568000c1e1900 */
[----:B------:R-:W-:Y:S01]  /*4a50*/  @!P1 PRMT R45, R0, 0x7610, R45 ;  /* 0x00007610002d9816 */ /* 0x000fe2000000002d */
[----:B--2---:R-:W3:Y:S06]  /*4a60*/  @!P1 LDC R26, c[0x0][0x880] ;  /* 0x00022000ff1a9b82 */ /* 0x004eec0000000800 */
.L_x_79:
[----:B---3-5:R-:W-:Y:S01]  /*4a70*/  @!P0 FSETP.EQ.AND P1, PT, R26, RZ, PT ;  /* 0x000000ff1a00820b */ /* 0x028fe20003f22000 */
[----:B------:R-:W-:Y:S01]  /*4a80*/  @!UPT UIADD3 URZ, UPT, UPT, URZ, URZ, URZ ;  /* 0x000000fffffff290 */ /* 0x000fe2000fffe0ff */
[----:B------:R-:W-:Y:S11]  /*4a90*/  @!P0 BRA `(.L_x_80) ;  /* 0x0000000000188947 */ /* 0x000ff60003800000 */
[----:B------:R-:W-:Y:S02]  /*4aa0*/  LOP3.LUT P0, RZ, R45, 0xff, RZ, 0xc0, !PT ;  /* 0x000000ff2dff7812 */ /* 0x000fe4000780c0ff */
[----:B----4-:R-:W-:Y:S04]  /*4ab0*/  ISETP.NE.U32.AND P1, PT, R2, RZ, PT ;  /* 0x000000ff0200720c */ /* 0x010fe80003f25070 */
[----:B------:R-:W-:Y:S04]  /*4ac0*/  ISETP.NE.AND.EX P1, PT, R3, RZ, PT, P1 ;  /* 0x000000ff0300720c */ /* 0x000fe80003f25310 */
[----:B------:R-:W-:Y:S03]  /*4ad0*/  PLOP3.LUT P1, PT, P1, PT, PT, 0x8, 0x80 ;  /* 0x000000000080781c */ /* 0x000fe60000f2e170 */
[----:B------:R-:W-:Y:S11]  /*4ae0*/  @P0 FSETP.EQ.AND P1, PT, R26, RZ, PT ;  /* 0x000000ff1a00020b */ /* 0x000ff60003f22000 */
[----:B------:R-:W-:Y:S02]  /*4af0*/  @!UPT UIADD3 URZ, UPT, UPT, URZ, URZ, URZ ;  /* 0x000000fffffff290 */ /* 0x000fe4000fffe0ff */
.L_x_80:
[----:B------:R-:W-:Y:S01]  /*4b00*/  ULEA UR4, UR12, UR24, 0x3 ;  /* 0x000000180c047291 */ /* 0x000fe2000f8e18ff */
[----:B------:R-:W-:Y:S02]  /*4b10*/  SHF.L.U32 R9, R15, 0x1f, RZ ;  /* 0x0000001f0f097819 */ /* 0x000fe400000006ff */
[----:B------:R-:W-:Y:S04]  /*4b20*/  ELECT P0, URZ, PT ;  /* 0x0000000000ff782f */ /* 0x000fe80003800000 */
[----:B------:R-:W-:Y:S02]  /*4b30*/  PLOP3.LUT P1, PT, P1, P0, PT, 0xf2, 0x2f ;  /* 0x00000000002f781c */ /* 0x000fe40000f21e72 */
[----:B------:R-:W2:Y:S11]  /*4b40*/  SYNCS.PHASECHK.TRANS64.TRYWAIT P2, [UR4+0x58], R9 ;  /* 0x00005809ff0075a7 */ /* 0x000eb60008041104 */
[----:B------:R-:W-:Y:S05]  /*4b50*/  @!P1 IADD3 R8, P0, PT, R16, 0x580, RZ ;  /* 0x0000058010089810 */ /* 0x000fea0007f1e0ff */
[----:B-1----:R-:W-:Y:S01]  /*4b60*/  @!P1 IMAD.X R6, RZ, RZ, R17, P0 ;  /* 0x000000ffff069224 */ /* 0x002fe200000e0611 */
[----:B--2---:R-:W-:Y:S07]  /*4b70*/  @!P2 BRA `(.L_x_81) ;  /* 0x000000340004a947 */ /* 0x004fee0003800000 */
.L_x_152:
[----:B------:R-:W-:Y:S01]  /*4b80*/  @!P1 R2UR UR7, R6 ;  /* 0x00000000060792ca */ /* 0x000fe200000e0000 */
[----:B------:R-:W-:Y:S01]  /*4b90*/  UIADD3 UR5, UPT, UPT, UR12, 0x1, URZ ;  /* 0x000000010c057890 */ /* 0x000fe2000fffe0ff */
[----:B------:R-:W-:Y:S01]  /*4ba0*/  @!P1 R2UR UR6, R8 ;  /* 0x00000000080692ca */ /* 0x000fe200000e0000 */
[----:B------:R-:W-:Y:S01]  /*4bb0*/  UIADD3 UR9, UPT, UPT, UR4, 0x40, URZ ;  /* 0x0000004004097890 */ /* 0x000fe2000fffe0ff */
[----:B------:R-:W-:Y:S01]  /*4bc0*/  @!P1 IMAD.MOV.U32 R6, RZ, RZ, 0x1000 ;  /* 0x00001000ff069424 */ /* 0x000fe200078e00ff */
[----:B------:R-:W-:Y:S01]  /*4bd0*/  UISETP.NE.AND UP0, UPT, UR5, 0x3, UPT ;  /* 0x000000030500788c */ /* 0x000fe2000bf05270 */
[----:B------:R-:W-:Y:S01]  /*4be0*/  VIADD R14, R14, 0x1 ;  /* 0x000000010e0e7836 */ /* 0x000fe20000000000 */
[----:B------:R-:W-:Y:S01]  /*4bf0*/  UMOV UR22, 0x0 ;  /* 0x0000000000167882 */ /* 0x000fe20000000000 */
[----:B------:R-:W-:Y:S01]  /*4c00*/  UMOV UR23, 0x10000000 ;  /* 0x1000000000177882 */ /* 0x000fe20000000000 */
[----:B------:R-:W-:Y:S04]  /*4c10*/  UPRMT UR20, UR54, 0x654, UR9 ;  /* 0x0000065436147896 */ /* 0x000fe80008000009 */
[----:B-1----:R-:W-:Y:S01]  /*4c20*/  IMAD.U32 R9, RZ, RZ, UR7 ;  /* 0x00000007ff097e24 */ /* 0x002fe2000f8e00ff */
[----:B------:R-:W-:Y:S01]  /*4c30*/  USEL UR7, URZ, 0x1, UP0 ;  /* 0x00000001ff077887 */ /* 0x000fe20008000000 */
[----:B------:R-:W-:Y:S01]  /*4c40*/  IMAD.U32 R8, RZ, RZ, UR6 ;  /* 0x00000006ff087e24 */ /* 0x000fe2000f8e00ff */
[----:B------:R-:W-:Y:S02]  /*4c50*/  USEL UR6, UR5, URZ, UP0 ;  /* 0x000000ff05067287 */ /* 0x000fe40008000000 */
[----:B------:R-:W-:Y:S01]  /*4c60*/  VOTEU.ALL UP0, P1 ;  /* 0x0000000000ff7886 */ /* 0x000fe20000800000 */
[----:B------:R-:W-:Y:S02]  /*4c70*/  @!P1 R2UR UR19, R9 ;  /* 0x00000000091392ca */ /* 0x000fe400000e0000 */
[----:B------:R-:W-:Y:S02]  /*4c80*/  @!P1 R2UR UR18, R8 ;  /* 0x00000000081292ca */ /* 0x000fe400000e0000 */
[----:B------:R-:W-:Y:S01]  /*4c90*/  @!UP0 ULEA UR5, UR12, UR24, 0xc ;  /* 0x000000180c058291 */ /* 0x000fe2000f8e60ff */
[----:B------:R-:W-:Y:S02]  /*4ca0*/  LOP3.LUT R15, R15, UR7, RZ, 0x3c, !PT ;  /* 0x000000070f0f7c12 */ /* 0x000fe4000f8e3cff */
[----:B------:R-:W-:Y:S01]  /*4cb0*/  UMOV UR12, UR36 ;  /* 0x00000024000c7c82 */ /* 0x000fe20008000000 */
[----:B------:R-:W-:Y:S01]  /*4cc0*/  @!UP0 UIADD3 UR8, UPT, UPT, UR5, 0x200, URZ ;  /* 0x0000020005088890 */ /* 0x000fe2000fffe0ff */
[----:B------:R-:W-:Y:S01]  /*4cd0*/  SHF.L.U32 R0, R15, 0x1f, RZ ;  /* 0x0000001f0f007819 */ /* 0x000fe200000006ff */
[----:B------:R-:W-:Y:S01]  /*4ce0*/  VOTEU.ALL UP0, P1 ;  /* 0x0000000000ff7886 */ /* 0x000fe20000800000 */
[----:B------:R-:W-:Y:S06]  /*4cf0*/  ULEA UR5, UR6, UR24, 0x3 ;  /* 0x0000001806057291 */ /* 0x000fec000f8e18ff */
[----:B------:R1:W-:Y:S01]  /*4d00*/  @!UP0 UTMALDG.3D [UR8], [UR18], desc[UR22] ;  /* 0x00001608120085b4 */ /* 0x0003e20008011000 */
[----:B------:R1:W-:Y:S01]  /*4d10*/  @!P1 SYNCS.ARRIVE.TRANS64.RED.A0TR RZ, [UR4+0x40], R6 ;  /* 0x00004006ffff99a7 */ /* 0x0003e20008300404 */
[----:B------:R-:W-:Y:S01]  /*4d20*/  SYNCS.ARRIVE.TRANS64.RED.A1T0 RZ, [UR20], RZ ;  /* 0x000000ffffff79a7 */ /* 0x000fe20008100414 */
[----:B------:R-:W2:Y:S02]  /*4d30*/  SYNCS.PHASECHK.TRANS64.TRYWAIT P0, [UR5+0x58], R0 ;  /* 0x00005800ff0075a7 */ /* 0x000ea40008001105 */
[----:B-12---:R-:W-:Y:S05]  /*4d40*/  @!P0 BRA `(.L_x_82) ;  /* 0x0000003000a88947 */ /* 0x006fea0003800000 */
.L_x_154:
[----:B------:R-:W-:Y:S01]  /*4d50*/  UIADD3 UR9, UPT, UPT, UR5, 0x40, URZ ;  /* 0x0000004005097890 */ /* 0x000fe2000fffe0ff */
[----:B-1----:R-:W-:Y:S01]  /*4d60*/  @!P1 IADD3 R6, P0, PT, R16, 0x580, RZ ;  /* 0x0000058010069810 */ /* 0x002fe20007f1e0ff */
[----:B------:R-:W-:Y:S01]  /*4d70*/  UPLOP3.LUT UP3, UPT, UPT, UPT, UPT, 0x80, 0x8 ;  /* 0x000000000008789c */ /* 0x000fe20003f6f070 */
[----:B------:R-:W-:Y:S01]  /*4d80*/  R2UR UR23, R47 ;  /* 0x000000002f1772ca */ /* 0x000fe200000e0000 */
[----:B------:R-:W-:Y:S01]  /*4d90*/  UMOV UR20, 0x0 ;  /* 0x0000000000147882 */ /* 0x000fe20000000000 */
[----:B------:R-:W-:Y:S01]  /*4da0*/  @!P1 R2UR UR7, R6 ;  /* 0x00000000060792ca */ /* 0x000fe200000e0000 */
[----:B------:R-:W-:Y:S01]  /*4db0*/  @!P1 IMAD.X R0, RZ, RZ, R17, P0 ;  /* 0x000000ffff009224 */ /* 0x000fe200000e0611 */
[----:B------:R-:W-:Y:S01]  /*4dc0*/  UMOV UR21, 0x10000000 ;  /* 0x1000000000157882 */ /* 0x000fe20000000000 */
[----:B------:R-:W-:Y:S01]  /*4dd0*/  UMOV UR12, UR36 ;  /* 0x00000024000c7c82 */ /* 0x000fe20008000000 */
[----:B------:R-:W-:Y:S01]  /*4de0*/  VOTEU.ALL UP0, P1 ;  /* 0x0000000000ff7886 */ /* 0x000fe20000800000 */
[----:B------:R-:W-:Y:S01]  /*4df0*/  R2UR UR22, R48 ;  /* 0x00000000301672ca */ /* 0x000fe200000e0000 */
[----:B------:R-:W-:Y:S01]  /*4e00*/  UMOV UR36, UR27 ;  /* 0x0000001b00247c82 */ /* 0x000fe20008000000 */
[----:B------:R-:W-:Y:S02]  /*4e10*/  @!P1 R2UR UR4, R0 ;  /* 0x00000000000492ca */ /* 0x000fe400000e0000 */
[----:B------:R-:W-:Y:S01]  /*4e20*/  @!UP0 UIADD3 UR10, UPT, UPT, UR10, 0x20, URZ ;  /* 0x000000200a0a8890 */ /* 0x000fe2000fffe0ff */
[C---:B------:R-:W-:Y:S01]  /*4e30*/  ISETP.NE.AND P0, PT, R14.reuse, 0x2, PT ;  /* 0x000000020e00780c */ /* 0x040fe20003f05270 */
[----:B------:R-:W-:Y:S02]  /*4e40*/  UIADD3 UR26, UPT, UPT, UR13, UR23, URZ ;  /* 0x000000170d1a7290 */ /* 0x000fe4000fffe0ff */
[----:B------:R-:W-:Y:S01]  /*4e50*/  IMAD.U32 R8, RZ, RZ, UR7 ;  /* 0x00000007ff087e24 */ /* 0x000fe2000f8e00ff */
[----:B------:R-:W-:Y:S02]  /*4e60*/  SEL R0, RZ, 0x1, P0 ;  /* 0x00000001ff007807 */ /* 0x000fe40000000000 */
[----:B------:R-:W-:Y:S02]  /*4e70*/  SEL R14, R14, RZ, P0 ;  /* 0x000000ff0e0e7207 */ /* 0x000fe40000000000 */
[----:B------:R-:W-:Y:S01]  /*4e80*/  @!P1 R2UR UR18, R8 ;  /* 0x00000000081292ca */ /* 0x000fe200000e0000 */
[----:B------:R-:W-:Y:S01]  /*4e90*/  UIADD3 UR25, UPT, UPT, UR14, UR22, URZ ;  /* 0x000000160e197290 */ /* 0x000fe2000fffe0ff */
[----:B------:R-:W-:Y:S01]  /*4ea0*/  IMAD.U32 R9, RZ, RZ, UR4 ;  /* 0x00000004ff097e24 */ /* 0x000fe2000f8e00ff */
[----:B------:R-:W-:Y:S01]  /*4eb0*/  @!UP0 ULEA UR4, UR6, UR24, 0xc ;  /* 0x0000001806048291 */ /* 0x000fe2000f8e60ff */
[----:B------:R-:W-:Y:S03]  /*4ec0*/  LOP3.LUT R13, R13, R0, RZ, 0x3c, !PT ;  /* 0x000000000d0d7212 */ /* 0x000fe600078e3cff */
[----:B------:R-:W-:Y:S01]  /*4ed0*/  @!P1 R2UR UR19, R9 ;  /* 0x00000000091392ca */ /* 0x000fe200000e0000 */
[----:B------:R-:W-:Y:S01]  /*4ee0*/  @!UP0 UIADD3 UR8, UPT, UPT, UR4, 0x200, URZ ;  /* 0x0000020004088890 */ /* 0x000fe2000fffe0ff */
[----:B------:R-:W-:Y:S01]  /*4ef0*/  VOTEU.ALL UP0, P1 ;  /* 0x0000000000ff7886 */ /* 0x000fe20000800000 */
[----:B------:R-:W-:Y:S10]  /*4f00*/  UPRMT UR4, UR54, 0x654, UR9 ;  /* 0x0000065436047896 */ /* 0x000ff40008000009 */
[----:B------:R1:W-:Y:S01]  /*4f10*/  @!UP0 UTMALDG.3D [UR8], [UR18], desc[UR20] ;  /* 0x00001408120085b4 */ /* 0x0003e20008011000 */
[----:B------:R3:W-:Y:S01]  /*4f20*/  @!P1 SYNCS.ARRIVE.TRANS64.RED.A0TR RZ, [UR5+0x40], R7 ;  /* 0x00004007ffff99a7 */ /* 0x0007e20008300405 */
[----:B------:R-:W-:Y:S01]  /*4f30*/  SYNCS.ARRIVE.TRANS64.RED.A1T0 RZ, [UR4], RZ ;  /* 0x000000ffffff79a7 */ /* 0x000fe20008100404 */
[----:B------:R-:W-:Y:S04]  /*4f40*/  UIADD3 UR4, UPT, UPT, UR6, 0x1, URZ ;  /* 0x0000000106047890 */ /* 0x000fe8000fffe0ff */
[----:B------:R-:W-:Y:S04]  /*4f50*/  UISETP.NE.AND UP0, UPT, UR4, 0x3, UPT ;  /* 0x000000030400788c */ /* 0x000fe8000bf05270 */
[----:B------:R-:W-:Y:S06]  /*4f60*/  USEL UR5, URZ, 0x1, UP0 ;  /* 0x00000001ff057887 */ /* 0x000fec0008000000 */
[----:B------:R-:W-:Y:S01]  /*4f70*/  LOP3.LUT R15, R15, UR5, RZ, 0x3c, !PT ;  /* 0x000000050f0f7c12 */ /* 0x000fe2000f8e3cff */
[----:B-1----:R-:W-:Y:S01]  /*4f80*/  USEL UR12, UR4, URZ, UP0 ;  /* 0x000000ff040c7287 */ /* 0x002fe20008000000 */
[----:B------:R-:W-:Y:S11]  /*4f90*/  BRA.U UP1, `(.L_x_83) ;  /* 0xfffffff101f07547 */ /* 0x000ff6000b83ffff */
[----:B------:R-:W-:Y:S01]  /*4fa0*/  UIADD3 UR24, UPT, UPT, UR24, 0x58, URZ ;  /* 0x0000005818187890 */ /* 0x000fe2000fffe0ff */
[----:B----4-:R-:W-:-:S03]  /*4fb0*/  SHF.L.U32 R2, R15, 0x1f, RZ ;  /* 0x0000001f0f027819 */ /* 0x010fc600000006ff */
[----:B------:R-:W-:-:S09]  /*4fc0*/  ULEA UR4, UR12, UR24, 0x3 ;  /* 0x000000180c047291 */ /* 0x000fd2000f8e18ff */
[----:B------:R-:W1:Y:S02]  /*4fd0*/  SYNCS.PHASECHK.TRANS64.TRYWAIT P0, [UR4], R2 ;  /* 0x00000002ff0075a7 */ /* 0x000e640008001104 */
[----:B-1----:R-:W-:Y:S05]  /*4fe0*/  @!P0 BRA `(.L_x_84) ;  /* 0x0000003000188947 */ /* 0x002fea0003800000 */
.L_x_156:
        /* <DEDUP_REMOVED lines=9> */
.L_x_158:
[----:B------:R-:W-:-:S04]  /*5080*/  UIADD3 UR4, UPT, UPT, UR4, 0x1, URZ ;  /* 0x0000000104047890 */ /* 0x000fc8000fffe0ff */
[----:B------:R-:W-:-:S04]  /*5090*/  UISETP.NE.AND UP0, UPT, UR4, 0x3, UPT ;  /* 0x000000030400788c */ /* 0x000fc8000bf05270 */
[----:B------:R-:W-:Y:S02]  /*50a0*/  USEL UR5, URZ, 0x1, UP0 ;  /* 0x00000001ff057887 */ /* 0x000fe40008000000 */
[----:B------:R-:W-:-:S04]  /*50b0*/  USEL UR4, UR4, URZ, UP0 ;  /* 0x000000ff04047287 */ /* 0x000fc80008000000 */
[----:B------:R-:W-:Y:S01]  /*50c0*/  ULEA UR4, UR4, UR24, 0x3 ;  /* 0x0000001804047291 */ /* 0x000fe2000f8e18ff */
[----:B-1----:R-:W-:-:S04]  /*50d0*/  LOP3.LUT R2, R15, UR5, RZ, 0x3c, !PT ;  /* 0x000000050f027c12 */ /* 0x002fc8000f8e3cff */
[----:B------:R-:W-:Y:S01]  /*50e0*/  SHF.L.U32 R2, R2, 0x1f, RZ ;  /* 0x0000001f02027819 */ /* 0x000fe200000006ff */
[----:B------:R-:W-:-:S07]  /*50f0*/  IMAD.U32 R0, RZ, RZ, UR4 ;  /* 0x00000004ff007e24 */ /* 0x000fce000f8e00ff */
.L_x_86:
[----:B-1----:R1:W2:Y:S02]  /*5100*/  SYNCS.PHASECHK.TRANS64.TRYWAIT P0, [R0+URZ], R2 ;  /* 0x00000002000075a7 */ /* 0x0022a400080011ff */
[----:B--2---:R-:W-:Y:S05]  /*5110*/  @!P0 NANOSLEEP.SYNCS 0x989680 ;  /* 0x009896800000895d */ /* 0x004fea0003900000 */
[----:B------:R-:W2:Y:S02]  /*5120*/  @!P0 SYNCS.PHASECHK.TRANS64 P0, [R0+URZ], R2 ;  /* 0x00000002000085a7 */ /* 0x000ea400080010ff */
[----:B--2---:R-:W-:Y:S05]  /*5130*/  @P0 EXIT ;  /* 0x000000000000094d */ /* 0x004fea0003800000 */
[----:B------:R-:W-:Y:S05]  /*5140*/  BRA `(.L_x_86) ;  /* 0xfffffffc00ec7947 */ /* 0x000fea000383ffff */
.L_x_74:
[----:B------:R-:W-:-:S06]  /*5150*/  UISETP.GE.AND UP0, UPT, UR22, 0x4, UPT ;  /* 0x000000041600788c */ /* 0x000fcc000bf06270 */
[----:B------:R-:W-:-:S13]  /*5160*/  PLOP3.LUT P0, PT, PT, PT, UP0, 0x80, 0x8 ;  /* 0x000000000008781c */ /* 0x000fda0003f0f008 */
[----:B------:R-:W-:Y:S05]  /*5170*/  @!P0 EXIT ;  /* 0x000000000000894d */ /* 0x000fea0003800000 */
[----:B------:R-:W-:Y:S01]  /*5180*/  BAR.SYNC.DEFER_BLOCKING 0x6, 0xa0 ;  /* 0x0182800000007b1d */ /* 0x000fe20000010000 */
[C---:B------:R-:W-:Y:S01]  /*5190*/  IMAD.SHL.U32 R3, R55.reuse, 0x20, RZ ;  /* 0x0000002037037824 */ /* 0x040fe200078e00ff */
[----:B------:R-:W-:Y:S01]  /*51a0*/  SHF.R.U32.HI R4, RZ, 0x1, R55 ;  /* 0x00000001ff047819 */ /* 0x000fe20000011637 */
[C---:B------:R-:W-:Y:S01]  /*51b0*/  IMAD.SHL.U32 R2, R55.reuse, 0x10, RZ ;  /* 0x0000001037027824 */ /* 0x040fe200078e00ff */
[C---:B------:R-:W-:Y:S01]  /*51c0*/  LOP3.LUT P0, RZ, R55.reuse, 0x4, RZ, 0xc0, !PT ;  /* 0x0000000437ff7812 */ /* 0x040fe2000780c0ff */
[----:B------:R-:W-:Y:S01]  /*51d0*/  IMAD.U32 R23, R55, 0x10000, RZ ;  /* 0x0001000037177824 */ /* 0x000fe200078e00ff */
[----:B------:R-:W-:Y:S01]  /*51e0*/  UMOV UR44, 0x400 ;  /* 0x00000400002c7882 */ /* 0x000fe20000000000 */
[----:B------:R-:W1:Y:S01]  /*51f0*/  LDCU.64 UR4, c[0x0][0x890] ;  /* 0x00011200ff0477ac */ /* 0x000e620008000a00 */
[----:B------:R-:W2:Y:S01]  /*5200*/  LDC.64 R42, c[0x0][0x8b0] ;  /* 0x00022c00ff2a7b82 */ /* 0x000ea20000000a00 */
[----:B------:R-:W-:Y:S01]  /*5210*/  LOP3.LUT R5, R3, 0xc0, RZ, 0xc0, !PT ;  /* 0x000000c003057812 */ /* 0x000fe200078ec0ff */
[----:B------:R-:W-:Y:S01]  /*5220*/  IMAD.SHL.U32 R44, R55, 0x4, RZ ;  /* 0x00000004372c7824 */ /* 0x000fe200078e00ff */
[----:B------:R-:W-:Y:S01]  /*5230*/  ULEA UR44, UR54, UR44, 0x18 ;  /* 0x0000002c362c7291 */ /* 0x000fe2000f8ec0ff */
[----:B------:R-:W-:Y:S01]  /*5240*/  LOP3.LUT R2, R2, 0x600, RZ, 0xc0, !PT ;  /* 0x0000060002027812 */ /* 0x000fe200078ec0ff */
[----:B------:R-:W-:Y:S01]  /*5250*/  IMAD.MOV.U32 R54, RZ, RZ, 0x10 ;  /* 0x00000010ff367424 */ /* 0x000fe200078e00ff */
[----:B------:R-:W-:Y:S01]  /*5260*/  LOP3.LUT R4, R5, 0x8, R4, 0xf8, !PT ;  /* 0x0000000805047812 */ /* 0x000fe200078ef804 */
[----:B------:R-:W-:Y:S01]  /*5270*/  IMAD.MOV.U32 R22, RZ, RZ, RZ ;  /* 0x000000ffff167224 */ /* 0x000fe200078e00ff */
[----:B------:R-:W3:Y:S01]  /*5280*/  LDC.64 R40, c[0x0][0x8a8] ;  /* 0x00022a00ff287b82 */ /* 0x000ee20000000a00 */
[----:B------:R-:W-:-:S02]  /*5290*/  LOP3.LUT R2, R2, 0x20, R3, 0xf8, !PT ;  /* 0x0000002002027812 */ /* 0x000fc400078ef803 */
[----:B------:R-:W-:Y:S02]  /*52a0*/  CS2R R52, SRZ ;  /* 0x0000000000347805 */ /* 0x000fe4000001ff00 */
[----:B------:R-:W-:Y:S01]  /*52b0*/  LOP3.LUT R23, R23, 0x600000, RZ, 0xc0, !PT ;  /* 0x0060000017177812 */ /* 0x000fe200078ec0ff */
[----:B------:R-:W-:Y:S01]  /*52c0*/  IMAD.MOV.U32 R51, RZ, RZ, RZ ;  /* 0x000000ffff337224 */ /* 0x000fe200078e00ff */
[----:B------:R-:W-:Y:S01]  /*52d0*/  LOP3.LUT R44, R4, 0x18, R44, 0x78, !PT ;  /* 0x00000018042c7812 */ /* 0x000fe200078e782c */
[----:B------:R-:W4:Y:S01]  /*52e0*/  LDCU UR63, c[0x0][0x370] ;  /* 0x00006e00ff3f77ac */ /* 0x000f220008000800 */
[----:B------:R-:W-:Y:S01]  /*52f0*/  LOP3.LUT R2, R2, 0x100, R3, 0xf8, !PT ;  /* 0x0000010002027812 */ /* 0x000fe200078ef803 */
[----:B------:R-:W4:Y:S01]  /*5300*/  LDS R0, [UR44+0x130] ;  /* 0x0001302cff007984 */ /* 0x000f220008000800 */
[----:B-1----:R-:W-:Y:S01]  /*5310*/  IMAD.U32 R57, RZ, RZ, UR4 ;  /* 0x00000004ff397e24 */ /* 0x002fe2000f8e00ff */
[----:B------:R-:W-:Y:S01]  /*5320*/  UIADD3 UR4, UPT, UPT, UR44, 0x200, URZ ;  /* 0x000002002c047890 */ /* 0x000fe2000fffe0ff */
[----:B------:R-:W-:Y:S01]  /*5330*/  LOP3.LUT R44, R2, R44, RZ, 0xfc, !PT ;  /* 0x0000002c022c7212 */ /* 0x000fe200078efcff */
[----:B------:R-:W-:Y:S01]  /*5340*/  IMAD.U32 R56, RZ, RZ, UR5 ;  /* 0x00000005ff387e24 */ /* 0x000fe2000f8e00ff */
[----:B------:R-:W-:Y:S01]  /*5350*/  LOP3.LUT R55, R55, 0x60, RZ, 0xc0, !PT ;  /* 0x0000006037377812 */ /* 0x000fe200078ec0ff */
[----:B------:R-:W1:Y:S01]  /*5360*/  LDCU UR43, c[0x0][0xb0c] ;  /* 0x00016180ff2b77ac */ /* 0x000e620008000800 */
[----:B------:R-:W-:Y:S01]  /*5370*/  SEL R54, R54, 0xfffffff0, !P0 ;  /* 0xfffffff036367807 */ /* 0x000fe20004000000 */
[----:B------:R-:W-:Y:S01]  /*5380*/  IMAD.U32 R59, RZ, RZ, UR4 ;  /* 0x00000004ff3b7e24 */ /* 0x000fe2000f8e00ff */
[----:B------:R-:W1:Y:S01]  /*5390*/  LDCU UR39, c[0x0][0xb30] ;  /* 0x00016600ff2777ac */ /* 0x000e620008000800 */
[----:B------:R-:W1:Y:S01]  /*53a0*/  LDCU.64 UR60, c[0x0][0x888] ;  /* 0x00011100ff3c77ac */ /* 0x000e620008000a00 */
[----:B------:R-:W1:Y:S01]  /*53b0*/  LDCU.64 UR40, c[0x0][0xb28] ;  /* 0x00016500ff2877ac */ /* 0x000e620008000a00 */
[----:B------:R-:W1:Y:S01]  /*53c0*/  LDCU.128 UR56, c[0x0][0xb10] ;  /* 0x00016200ff3877ac */ /* 0x000e620008000c00 */
[----:B------:R-:W1:Y:S01]  /*53d0*/  LDCU UR62, c[0x0][0x374] ;  /* 0x00006e80ff3e77ac */ /* 0x000e620008000800 */
[----:B------:R-:W-:Y:S01]  /*53e0*/  UMOV UR55, 0x1 ;  /* 0x0000000100377882 */ /* 0x000fe20000000000 */
[----:B------:R-:W-:Y:S01]  /*53f0*/  UMOV UR46, URZ ;  /* 0x000000ff002e7c82 */ /* 0x000fe20008000000 */
[----:B------:R-:W-:Y:S01]  /*5400*/  UMOV UR53, URZ ;  /* 0x000000ff00357c82 */ /* 0x000fe20008000000 */
[----:B------:R-:W-:Y:S01]  /*5410*/  UMOV UR52, URZ ;  /* 0x000000ff00347c82 */ /* 0x000fe20008000000 */
[----:B-1234-:R-:W-:-:S07]  /*5420*/  IMAD.IADD R23, R0, 0x1, R23 ;  /* 0x0000000100177824 */ /* 0x01efce00078e0217 */
.L_x_117:
[C---:B------:R-:W-:Y:S02]  /*5430*/  LEA R0, R51.reuse, UR44, 0x3 ;  /* 0x0000002c33007c11 */ /* 0x040fe4000f8e18ff */
[----:B------:R-:W-:Y:S02]  /*5440*/  SHF.L.U32 R2, R52, 0x1f, RZ ;  /* 0x0000001f34027819 */ /* 0x000fe400000006ff */
[----:B-1----:R-:W-:Y:S02]  /*5450*/  LEA R4, R51, UR44, 0x4 ;  /* 0x0000002c33047c11 */ /* 0x002fe4000f8e20ff */
[----:B------:R-:W1:Y:S02]  /*5460*/  SYNCS.PHASECHK.TRANS64.TRYWAIT P0, [R0+URZ+0x80], R2 ;  /* 0x00008002000075a7 */ /* 0x000e6400080011ff */
[----:B-1----:R-:W-:Y:S05]  /*5470*/  @!P0 BRA `(.L_x_87) ;  /* 0x0000002c00248947 */ /* 0x002fea0003800000 */
.L_x_159:
[----:B------:R-:W-:Y:S01]  /*5480*/  R2UR UR7, R58 ;  /* 0x000000003a0772ca */ /* 0x000fe200000e0000 */
[----:B------:R-:W2:Y:S01]  /*5490*/  LDS.128 R4, [R4+0x110] ;  /* 0x0001100004047984 */ /* 0x000ea20000000c00 */
[----:B-1----:R-:W-:Y:S01]  /*54a0*/  VIADD R0, R0, 0x90 ;  /* 0x0000009000007836 */ /* 0x002fe20000000000 */
[----:B------:R-:W-:Y:S04]  /*54b0*/  UISETP.GE.AND UP0, UPT, UR42, 0x1, UPT ;  /* 0x000000012a00788c */ /* 0x000fe8000bf06270 */
[----:B------:R-:W-:Y:S01]  /*54c0*/  PRMT R0, RZ, 0x654, R0 ;  /* 0x00000654ff007816 */ /* 0x000fe20000000000 */
[----:B------:R-:W-:Y:S01]  /*54d0*/  @!PT LDS RZ, [RZ] ;  /* 0x00000000fffff984 */ /* 0x000fe20000000800 */
[----:B------:R-:W-:Y:S01]  /*54e0*/  @!PT LDS RZ, [RZ] ;  /* 0x00000000fffff984 */ /* 0x000fe20000000800 */
[----:B------:R-:W-:Y:S01]  /*54f0*/  @!PT LDS RZ, [RZ] ;  /* 0x00000000fffff984 */ /* 0x000fe20000000800 */
[----:B------:R-:W-:Y:S01]  /*5500*/  @!PT LDS RZ, [RZ] ;  /* 0x00000000fffff984 */ /* 0x000fe20000000800 */
[----:B------:R1:W-:Y:S06]  /*5510*/  MEMBAR.ALL.CTA ;  /* 0x0000000000007992 */ /* 0x0003ec0000008000 */
[----:B-1----:R-:W1:Y:S02]  /*5520*/  FENCE.VIEW.ASYNC.S ;  /* 0x00000000000073c6 */ /* 0x002e640000000000 */
[----:B-1----:R1:W-:Y:S01]  /*5530*/  SYNCS.ARRIVE.TRANS64.RED.A1T0 RZ, [R0+URZ], RZ ;  /* 0x000000ff00ff79a7 */ /* 0x0023e200081004ff */
[----:B--2---:R-:W-:Y:S11]  /*5540*/  LOP3.LUT P0, RZ, R6, 0x1, RZ, 0xc0, !PT ;  /* 0x0000000106ff7812 */ /* 0x004ff6000780c0ff */
[----:B------:R-:W-:Y:S02]  /*5550*/  @!UPT UIADD3 URZ, UPT, UPT, URZ, URZ, URZ ;  /* 0x000000fffffff290 */ /* 0x000fe4000fffe0ff */
[----:B------:R-:W-:Y:S01]  /*5560*/  VOTEU.ANY UP1, P0 ;  /* 0x0000000000ff7886 */ /* 0x000fe20000020100 */
[----:B------:R-:W-:Y:S01]  /*5570*/  PLOP3.LUT P0, PT, PT, PT, UP1, 0x80, 0x8 ;  /* 0x000000000008781c */ /* 0x000fe20003f0f018 */
[----:B------:R-:W-:Y:S06]  /*5580*/  UP2UR UR4, UPR, URZ, 0x2 ;  /* 0x00000002ff047883 */ /* 0x000fec0008000000 */
[----:B------:R-:W-:Y:S06]  /*5590*/  IMAD.U32 R60, RZ, RZ, UR4 ;  /* 0x00000004ff3c7e24 */ /* 0x000fec000f8e00ff */
[----:B------:R-:W-:Y:S02]  /*55a0*/  @P0 SHF.R.U32.HI R2, RZ, 0x10, R5 ;  /* 0x00000010ff020819 */ /* 0x000fe40000011605 */
[----:B------:R-:W-:Y:S02]  /*55b0*/  @P0 MOV R3, R4 ;  /* 0x0000000400030202 */ /* 0x000fe40000000f00 */
[----:B------:R-:W-:Y:S02]  /*55c0*/  @P0 R2UR UR4, R2 ;  /* 0x00000000020402ca */ /* 0x000fe400000e0000 */
[----:B------:R-:W-:Y:S02]  /*55d0*/  @P0 LOP3.LUT R4, R5, 0xffff, RZ, 0xc0, !PT ;  /* 0x0000ffff05040812 */ /* 0x000fe400078ec0ff */
[----:B------:R-:W-:Y:S02]  /*55e0*/  @P0 R2UR UR6, R3 ;  /* 0x00000000030602ca */ /* 0x000fe400000e0000 */
[----:B------:R-:W-:Y:S07]  /*55f0*/  @P0 R2UR UR5, R4 ;  /* 0x00000000040502ca */ /* 0x000fee00000e0000 */
[----:B------:R-:W-:Y:S02]  /*5600*/  @UP1 UMOV UR7, UR4 ;  /* 0x0000000400071c82 */ /* 0x000fe40008000000 */
[----:B------:R-:W-:Y:S02]  /*5610*/  IMAD.U32 R58, RZ, RZ, UR7 ;  /* 0x00000007ff3a7e24 */ /* 0x000fe4000f8e00ff */
[----:B------:R-:W-:Y:S02]  /*5620*/  @UP1 UMOV UR38, UR6 ;  /* 0x0000000600261c82 */ /* 0x000fe40008000000 */
[----:B------:R-:W-:Y:S01]  /*5630*/  @UP1 UMOV UR37, UR5 ;  /* 0x0000000500251c82 */ /* 0x000fe20008000000 */
[----:B-1----:R-:W-:Y:S05]  /*5640*/  BRA.U !UP0, `(.L_x_88) ;  /* 0x0000000108cc7547 */ /* 0x002fea000b800000 */
[----:B------:R-:W1:Y:S01]  /*5650*/  LDCU UR12, c[0x0][0xb20] ;  /* 0x00016400ff0c77ac */ /* 0x000e620008000800 */
[----:B------:R-:W-:Y:S02]  /*5660*/  UIMAD.WIDE.U32 UR4, UR62, UR59, URZ ;  /* 0x0000003b3e0472a5 */ /* 0x000fe4000f8e00ff */
[----:B------:R-:W-:Y:S02]  /*5670*/  UIMAD.WIDE.U32 UR6, UR63, UR56, URZ ;  /* 0x000000383f0672a5 */ /* 0x000fe4000f8e00ff */
[----:B------:R-:W-:Y:S02]  /*5680*/  UISETP.NE.AND UP0, UPT, UR58, 0x1, UPT ;  /* 0x000000013a00788c */ /* 0x000fe4000bf05270 */
[----:B------:R-:W-:Y:S02]  /*5690*/  UIMAD.WIDE.U32 UR8, UR37, UR59, URZ ;  /* 0x0000003b250872a5 */ /* 0x000fe4000f8e00ff */
[----:B------:R-:W-:Y:S02]  /*56a0*/  UIMAD.WIDE.U32 UR10, UR38, UR56, URZ ;  /* 0x00000038260a72a5 */ /* 0x000fe4000f8e00ff */
[----:B------:R-:W-:Y:S02]  /*56b0*/  UISETP.NE.AND UP1, UPT, UR43, 0x1, UPT ;  /* 0x000000012b00788c */ /* 0x000fe4000bf25270 */
[----:B------:R-:W-:Y:S01]  /*56c0*/  UISETP.NE.AND UP2, UPT, UR42, 0x1, UPT ;  /* 0x000000012a00788c */ /* 0x000fe2000bf45270 */
[----:B------:R-:W-:Y:S02]  /*56d0*/  UMOV UR4, UR5 ;  /* 0x0000000500047c82 */ /* 0x000fe40008000000 */
[----:B-1----:R-:W-:Y:S03]  /*56e0*/  USHF.R.U32.HI UR5, URZ, UR12, UR4 ;  /* 0x0000000cff057299 */ /* 0x002fe60008011604 */
[----:B------:R-:W-:Y:S02]  /*56f0*/  UMOV UR4, UR7 ;  /* 0x0000000700047c82 */ /* 0x000fe40008000000 */
[----:B------:R-:W-:Y:S02]  /*5700*/  USHF.R.U32.HI UR7, URZ, UR57, UR4 ;  /* 0x00000039ff077299 */ /* 0x000fe40008011604 */
[----:B------:R-:W-:Y:S02]  /*5710*/  USEL UR4, UR62, UR5, !UP0 ;  /* 0x000000053e047287 */ /* 0x000fe4000c000000 */
[----:B------:R-:W-:Y:S01]  /*5720*/  USEL UR7, UR63, UR7, !UP1 ;  /* 0x000000073f077287 */ /* 0x000fe2000c800000 */
[----:B------:R-:W-:Y:S01]  /*5730*/  UMOV UR5, UR9 ;  /* 0x0000000900057c82 */ /* 0x000fe20008000000 */
[----:B------:R-:W-:Y:S02]  /*5740*/  UIMAD.WIDE.U32 UR8, UR4, UR40, URZ ;  /* 0x00000028040872a5 */ /* 0x000fe4000f8e00ff */
[----:B------:R-:W-:Y:S03]  /*5750*/  USHF.R.U32.HI UR6, URZ, UR12, UR5 ;  /* 0x0000000cff067299 */ /* 0x000fe60008011605 */
[----:B------:R-:W-:Y:S01]  /*5760*/  UMOV UR5, UR11 ;  /* 0x0000000b00057c82 */ /* 0x000fe20008000000 */
[----:B------:R-:W-:Y:S02]  /*5770*/  UIMAD.WIDE.U32 UR10, UR7, UR40, URZ ;  /* 0x00000028070a72a5 */ /* 0x000fe4000f8e00ff */
[----:B------:R-:W-:Y:S02]  /*5780*/  USHF.R.U32.HI UR12, URZ, UR57, UR5 ;  /* 0x00000039ff0c7299 */ /* 0x000fe40008011605 */
[----:B------:R-:W-:Y:S01]  /*5790*/  USEL UR6, UR37, UR6, !UP0 ;  /* 0x0000000625067287 */ /* 0x000fe2000c000000 */
[----:B------:R-:W-:Y:S02]  /*57a0*/  UMOV UR5, UR9 ;  /* 0x0000000900057c82 */ /* 0x000fe40008000000 */
[----:B------:R-:W-:Y:S01]  /*57b0*/  UMOV UR10, UR11 ;  /* 0x0000000b000a7c82 */ /* 0x000fe20008000000 */
[----:B------:R-:W-:Y:S02]  /*57c0*/  @UP2 USHF.R.U32.HI UR4, URZ, UR41, UR5 ;  /* 0x00000029ff042299 */ /* 0x000fe40008011605 */
[----:B------:R-:W-:Y:S02]  /*57d0*/  @UP2 USHF.R.U32.HI UR7, URZ, UR41, UR10 ;  /* 0x00000029ff072299 */ /* 0x000fe4000801160a */
[----:B------:R-:W-:Y:S02]  /*57e0*/  UIMAD UR4, UR42, UR4, URZ ;  /* 0x000000042a0472a4 */ /* 0x000fe4000f8e02ff */
[----:B------:R-:W-:Y:S02]  /*57f0*/  UIMAD.WIDE.U32 UR10, UR6, UR40, URZ ;  /* 0x00000028060a72a5 */ /* 0x000fe4000f8e00ff */
[----:B------:R-:W-:Y:S02]  /*5800*/  USEL UR5, UR38, UR12, !UP1 ;  /* 0x0000000c26057287 */ /* 0x000fe4000c800000 */
[----:B------:R-:W-:Y:S02]  /*5810*/  UIMAD UR8, UR42, UR7, URZ ;  /* 0x000000072a0872a4 */ /* 0x000fe4000f8e02ff */
[----:B------:R-:W-:Y:S03]  /*5820*/  UISETP.GE.AND UP0, UPT, UR6, UR4, UPT ;  /* 0x000000040600728c */ /* 0x000fe6000bf06270 */
[----:B------:R-:W-:Y:S01]  /*5830*/  UMOV UR4, UR11 ;  /* 0x0000000b00047c82 */ /* 0x000fe20008000000 */
[----:B------:R-:W-:Y:S02]  /*5840*/  UISETP.GE.OR UP0, UPT, UR5, UR8, UP0 ;  /* 0x000000080500728c */ /* 0x000fe40008706670 */
[----:B------:R-:W-:Y:S02]  /*5850*/  USHF.R.U32.HI UR4, URZ, UR41, UR4 ;  /* 0x00000029ff047299 */ /* 0x000fe40008011604 */
[----:B------:R-:W-:Y:S02]  /*5860*/  UIMAD.WIDE.U32 UR8, UR5, UR40, URZ ;  /* 0x00000028050872a5 */ /* 0x000fe4000f8e00ff */
[----:B------:R-:W-:Y:S02]  /*5870*/  USEL UR11, UR6, UR4, !UP2 ;  /* 0x00000004060b7287 */ /* 0x000fe4000d000000 */
[----:B------:R-:W-:Y:S02]  /*5880*/  UIADD3 UR8, UPT, UPT, -UR5, URZ, URZ ;  /* 0x000000ff05087290 */ /* 0x000fe4000fffe1ff */
[----:B------:R-:W-:Y:S01]  /*5890*/  UIADD3 UR10, UPT, UPT, -UR11, URZ, URZ ;  /* 0x000000ff0b0a7290 */ /* 0x000fe2000fffe1ff */
[----:B------:R-:W-:Y:S01]  /*58a0*/  @!UP0 UMOV UR4, UR9 ;  /* 0x0000000900048c82 */ /* 0x000fe20008000000 */
[----:B------:R-:W-:Y:S02]  /*58b0*/  UIADD3 UR9, UPT, UPT, -UR6, URZ, URZ ;  /* 0x000000ff06097290 */ /* 0x000fe4000fffe1ff */
[----:B------:R-:W-:Y:S02]  /*58c0*/  @!UP0 USHF.R.U32.HI UR4, URZ, UR41, UR4 ;  /* 0x00000029ff048299 */ /* 0x000fe40008011604 */
[----:B------:R-:W-:Y:S02]  /*58d0*/  UIMAD UR10, UR42, UR10, UR6 ;  /* 0x0000000a2a0a72a4 */ /* 0x000fe4000f8e0206 */
[----:B------:R-:W-:Y:S04]  /*58e0*/  @!UP0 USEL UR4, UR5, UR4, !UP2 ;  /* 0x0000000405048287 */ /* 0x000fe8000d000000 */
[----:B------:R-:W-:Y:S02]  /*58f0*/  @!UP0 UIMAD UR10, UR7, UR10, UR4 ;  /* 0x0000000a070a82a4 */ /* 0x000fe4000f8e0204 */
[----:B------:R-:W-:Y:S02]  /*5900*/  @!UP0 UIADD3 UR11, UPT, UPT, UR11, -UR4, URZ ;  /* 0x800000040b0b8290 */ /* 0x000fe4000fffe0ff */
[----:B------:R-:W-:Y:S02]  /*5910*/  UIMAD UR7, UR43, UR8, UR38 ;  /* 0x000000082b0772a4 */ /* 0x000fe4000f8e0226 */
[----:B------:R-:W-:Y:S02]  /*5920*/  @!UP0 UIMAD UR6, UR11, UR42, UR5 ;  /* 0x0000002a0b0682a4 */ /* 0x000fe4000f8e0205 */
[----:B------:R-:W-:Y:S01]  /*5930*/  UIMAD UR4, UR58, UR9, UR37 ;  /* 0x000000093a0472a4 */ /* 0x000fe2000f8e0225 */
[----:B------:R-:W-:Y:S02]  /*5940*/  @!UP0 UMOV UR5, UR10 ;  /* 0x0000000a00058c82 */ /* 0x000fe40008000000 */
[----:B------:R-:W-:Y:S02]  /*5950*/  UIMAD UR38, UR5, UR43, UR7 ;  /* 0x0000002b052672a4 */ /* 0x000fe4000f8e0207 */
[----:B------:R-:W-:Y:S11]  /*5960*/  UIMAD UR37, UR6, UR58, UR4 ;  /* 0x0000003a062572a4 */ /* 0x000ff6000f8e0204 */
[----:B------:R-:W-:Y:S01]  /*5970*/  @!UPT UIADD3 URZ, UPT, UPT, URZ, URZ, URZ ;  /* 0x000000fffffff290 */ /* 0x000fe2000fffe0ff */
.L_x_88:
[----:B------:R-:W-:Y:S01]  /*5980*/  UISETP.NE.AND UP0, UPT, UR39, 0x1, UPT ;  /* 0x000000012700788c */ /* 0x000fe2000bf05270 */
[----:B------:R-:W-:Y:S01]  /*5990*/  R2UR UR11, R59 ;  /* 0x000000003b0b72ca */ /* 0x000fe200000e0000 */
[----:B------:R-:W-:Y:S01]  /*59a0*/  USHF.L.U32 UR50, UR25, 0x6, URZ ;  /* 0x0000000619327899 */ /* 0x000fe200080006ff */
[----:B------:R-:W-:Y:S01]  /*59b0*/  IADD3 R51, PT, PT, R51, 0x1, RZ ;  /* 0x0000000133337810 */ /* 0x000fe20007ffe0ff */
[----:B------:R-:W-:Y:S07]  /*59c0*/  USHF.L.U32 UR49, UR26, 0x6, URZ ;  /* 0x000000061a317899 */ /* 0x000fee00080006ff */
[----:B------:R-:W1:Y:S01]  /*59d0*/  @!UP0 LDCU.128 UR12, c[0x0][0xb10] ;  /* 0x00016200ff0c87ac */ /* 0x000e620008000c00 */
[----:B------:R-:W2:Y:S01]  /*59e0*/  @!UP0 LDCU UR5, c[0x0][0xb0c] ;  /* 0x00016180ff0587ac */ /* 0x000ea20008000800 */
[----:B------:R-:W3:Y:S01]  /*59f0*/  @!UP0 LDCU UR10, c[0x0][0xb20] ;  /* 0x00016400ff0a87ac */ /* 0x000ee20008000800 */
[----:B-1----:R-:W-:Y:S02]  /*5a00*/  UIMAD.WIDE.U32 UR8, UR38, UR12, URZ ;  /* 0x0000000c260872a5 */ /* 0x002fe4000f8e00ff */
[----:B------:R-:W-:Y:S02]  /*5a10*/  UIMAD.WIDE.U32 UR6, UR37, UR15, URZ ;  /* 0x0000000f250672a5 */ /* 0x000fe4000f8e00ff */
[----:B------:R-:W-:Y:S03]  /*5a20*/  @!UP0 UISETP.NE.AND UP1, UPT, UR14, 0x1, UPT ;  /* 0x000000010e00888c */ /* 0x000fe6000bf25270 */
[----:B------:R-:W-:Y:S01]  /*5a30*/  @!UP0 UMOV UR4, UR9 ;  /* 0x0000000900048c82 */ /* 0x000fe20008000000 */
[----:B--2---:R-:W-:Y:S02]  /*5a40*/  @!UP0 UISETP.NE.AND UP2, UPT, UR5, 0x1, UPT ;  /* 0x000000010500888c */ /* 0x004fe4000bf45270 */
[----:B------:R-:W-:Y:S01]  /*5a50*/  @!UP0 USHF.R.U32.HI UR4, URZ, UR13, UR4 ;  /* 0x0000000dff048299 */ /* 0x000fe20008011604 */
[----:B------:R-:W-:Y:S02]  /*5a60*/  @!UP0 UMOV UR6, UR7 ;  /* 0x0000000700068c82 */ /* 0x000fe40008000000 */
[----:B---3--:R-:W-:Y:S02]  /*5a70*/  @!UP0 USHF.R.U32.HI UR6, URZ, UR10, UR6 ;  /* 0x0000000aff068299 */ /* 0x008fe40008011606 */
[----:B------:R-:W-:Y:S02]  /*5a80*/  @!UP0 USEL UR7, UR38, UR4, !UP2 ;  /* 0x0000000426078287 */ /* 0x000fe4000d000000 */
[----:B------:R-:W-:Y:S04]  /*5a90*/  @!UP0 USEL UR6, UR37, UR6, !UP1 ;  /* 0x0000000625068287 */ /* 0x000fe8000c800000 */
[----:B------:R-:W-:Y:S02]  /*5aa0*/  @!UP0 UIADD3 UR4, UPT, UPT, -UR7, UR6, URZ ;  /* 0x0000000607048290 */ /* 0x000fe4000fffe1ff */
[----:B------:R-:W-:Y:S02]  /*5ab0*/  @!UP0 UIADD3 UR6, UPT, UPT, UR7, -UR6, URZ ;  /* 0x8000000607068290 */ /* 0x000fe4000fffe0ff */
[----:B------:R-:W-:Y:S02]  /*5ac0*/  @!UP0 UIMAD UR38, UR4, UR5, UR38 ;  /* 0x00000005042682a4 */ /* 0x000fe4000f8e0226 */
[----:B------:R-:W-:Y:S02]  /*5ad0*/  @!UP0 UIMAD UR37, UR6, UR14, UR37 ;  /* 0x0000000e062582a4 */ /* 0x000fe4000f8e0225 */
[----:B------:R-:W-:Y:S09]  /*5ae0*/  ULOP3.LUT UP0, URZ, UR11, 0x1b0, URZ, 0xc0, !UPT ;  /* 0x000001b00bff7892 */ /* 0x000ff2000f80c0ff */
[----:B------:R-:W-:Y:S05]  /*5af0*/  BRA.U !UP0, `(.L_x_89) ;  /* 0x00000001087c7547 */ /* 0x000fea000b800000 */
[----:B------:R-:W1:Y:S01]  /*5b00*/  LDCU.64 UR8, c[0x4][0x80] ;  /* 0x01001000ff0877ac */ /* 0x000e620008000a00 */
[----:B------:R-:W-:Y:S01]  /*5b10*/  MOV R2, 0x0 ;  /* 0x0000000000027802 */ /* 0x000fe20000000f00 */
[----:B------:R-:W-:Y:S02]  /*5b20*/  HFMA2 R12, -RZ, RZ, 0, 5.9604644775390625e-08 ;  /* 0x00000001ff0c7431 */ /* 0x000fe400000001ff */
[----:B------:R-:W-:Y:S01]  /*5b30*/  IMAD.MOV.U32 R8, RZ, RZ, 0x70 ;  /* 0x00000070ff087424 */ /* 0x000fe200078e00ff */
[----:B------:R2:W3:Y:S01]  /*5b40*/  LDC.64 R14, c[0x4][R2] ;  /* 0x01000000020e7b82 */ /* 0x0004e20000000a00 */
[----:B------:R-:W4:Y:S01]  /*5b50*/  LDCU.64 UR6, c[0x4][0x88] ;  /* 0x01001100ff0677ac */ /* 0x000f220008000a00 */
[----:B------:R-:W-:Y:S01]  /*5b60*/  IMAD.MOV.U32 R13, RZ, RZ, RZ ;  /* 0x000000ffff0d7224 */ /* 0x000fe200078e00ff */
[----:B------:R-:W2:Y:S01]  /*5b70*/  LDCU.64 UR4, c[0x4][0x8] ;  /* 0x01000100ff0477ac */ /* 0x000ea20008000a00 */
[----:B-1----:R-:W-:Y:S01]  /*5b80*/  MOV R5, UR9 ;  /* 0x0000000900057c02 */ /* 0x002fe20008000f00 */
[----:B------:R-:W-:Y:S01]  /*5b90*/  IMAD.U32 R4, RZ, RZ, UR8 ;  /* 0x00000008ff047e24 */ /* 0x000fe2000f8e00ff */
[----:B----4-:R-:W-:Y:S01]  /*5ba0*/  MOV R7, UR7 ;  /* 0x0000000700077c02 */ /* 0x010fe20008000f00 */
[----:B------:R-:W-:Y:S01]  /*5bb0*/  IMAD.U32 R6, RZ, RZ, UR6 ;  /* 0x00000006ff067e24 */ /* 0x000fe2000f8e00ff */
[----:B--2---:R-:W-:Y:S01]  /*5bc0*/  MOV R11, UR5 ;  /* 0x00000005000b7c02 */ /* 0x004fe20008000f00 */
[----:B------:R-:W-:Y:S02]  /*5bd0*/  IMAD.U32 R10, RZ, RZ, UR4 ;  /* 0x00000004ff0a7e24 */ /* 0x000fe4000f8e00ff */
[----:B------:R-:W-:Y:S07]  /*5be0*/  LEPC R20, `(.L_x_90) ;  /* 0x000000001014794e */ /* 0x000fee0000000000 */
[----:B---3-5:R-:W-:Y:S05]  /*5bf0*/  CALL.ABS.NOINC R14 ;  /* 0x000000000e007343 */ /* 0x028fea0003c00000 */
.L_x_90:
[----:B------:R-:W1:Y:S01]  /*5c00*/  LDCU.64 UR8, c[0x4][0x80] ;  /* 0x01001000ff0877ac */ /* 0x000e620008000a00 */
[----:B------:R-:W2:Y:S01]  /*5c10*/  LDC.64 R2, c[0x4][R2] ;  /* 0x0100000002027b82 */ /* 0x000ea20000000a00 */
[----:B------:R-:W-:Y:S02]  /*5c20*/  HFMA2 R12, -RZ, RZ, 0, 5.9604644775390625e-08 ;  /* 0x00000001ff0c7431 */ /* 0x000fe400000001ff */
[----:B------:R-:W-:Y:S02]  /*5c30*/  IMAD.MOV.U32 R8, RZ, RZ, 0x70 ;  /* 0x00000070ff087424 */ /* 0x000fe400078e00ff */
[----:B------:R-:W-:Y:S01]  /*5c40*/  IMAD.MOV.U32 R13, RZ, RZ, RZ ;  /* 0x000000ffff0d7224 */ /* 0x000fe200078e00ff */
[----:B------:R-:W3:Y:S01]  /*5c50*/  LDCU.64 UR6, c[0x4][0x88] ;  /* 0x01001100ff0677ac */ /* 0x000ee20008000a00 */
[----:B------:R-:W4:Y:S01]  /*5c60*/  LDCU.64 UR4, c[0x4][0x8] ;  /* 0x01000100ff0477ac */ /* 0x000f220008000a00 */
[----:B-1----:R-:W-:Y:S02]  /*5c70*/  MOV R4, UR8 ;  /* 0x0000000800047c02 */ /* 0x002fe40008000f00 */
[----:B------:R-:W-:Y:S02]  /*5c80*/  MOV R5, UR9 ;  /* 0x0000000900057c02 */ /* 0x000fe40008000f00 */
[----:B---3--:R-:W-:Y:S01]  /*5c90*/  MOV R7, UR7 ;  /* 0x0000000700077c02 */ /* 0x008fe20008000f00 */
[----:B------:R-:W-:Y:S01]  /*5ca0*/  IMAD.U32 R6, RZ, RZ, UR6 ;  /* 0x00000006ff067e24 */ /* 0x000fe2000f8e00ff */
[----:B----4-:R-:W-:Y:S01]  /*5cb0*/  MOV R11, UR5 ;  /* 0x00000005000b7c02 */ /* 0x010fe20008000f00 */
[----:B------:R-:W-:Y:S02]  /*5cc0*/  IMAD.U32 R10, RZ, RZ, UR4 ;  /* 0x00000004ff0a7e24 */ /* 0x000fe4000f8e00ff */
[----:B------:R-:W-:Y:S07]  /*5cd0*/  LEPC R20, `(.L_x_89) ;  /* 0x000000001014794e */ /* 0x000fee0000000000 */
[----:B--2---:R-:W-:Y:S05]  /*5ce0*/  CALL.ABS.NOINC R2 ;  /* 0x0000000002007343 */ /* 0x004fea0003c00000 */
.L_x_89:
[----:B------:R-:W-:Y:S02]  /*5cf0*/  R2UR UR6, R49 ;  /* 0x00000000310672ca */ /* 0x000fe400000e0000 */
[----:B------:R-:W-:Y:S02]  /*5d00*/  R2UR UR5, R57 ;  /* 0x00000000390572ca */ /* 0x000fe400000e0000 */
[----:B------:R-:W-:Y:S02]  /*5d10*/  R2UR UR4, R56 ;  /* 0x00000000380472ca */ /* 0x000fe400000e0000 */
[----:B------:R-:W-:Y:S02]  /*5d20*/  ISETP.NE.U32.AND P4, PT, R42, RZ, PT ;  /* 0x000000ff2a00720c */ /* 0x000fe40003f85070 */
[----:B------:R-:W-:Y:S02]  /*5d30*/  ISETP.NE.U32.AND P2, PT, RZ, UR60, PT ;  /* 0x0000003cff007c0c */ /* 0x000fe4000bf45070 */
[----:B------:R-:W-:Y:S02]  /*5d40*/  ISETP.NE.AND.EX P4, PT, R43, RZ, PT, P4 ;  /* 0x000000ff2b00720c */ /* 0x000fe40003f85340 */
[----:B------:R-:W-:Y:S01]  /*5d50*/  ISETP.NE.AND.EX P2, PT, RZ, UR61, PT, P2 ;  /* 0x0000003dff007c0c */ /* 0x000fe2000bf45320 */
[----:B------:R-:W-:Y:S02]  /*5d60*/  UISETP.NE.AND UP2, UPT, UR6, URZ, UPT ;  /* 0x000000ff0600728c */ /* 0x000fe4000bf45270 */
[----:B------:R-:W-:Y:S04]  /*5d70*/  UISETP.NE.U32.AND UP0, UPT, UR5, URZ, UPT ;  /* 0x000000ff0500728c */ /* 0x000fe8000bf05070 */
[----:B------:R-:W-:Y:S01]  /*5d80*/  UISETP.NE.AND.EX UP1, UPT, UR4, URZ, UPT, UP0 ;  /* 0x000000ff0400728c */ /* 0x000fe2000bf25300 */
[----:B------:R-:W-:Y:S01]  /*5d90*/  PLOP3.LUT P1, PT, PT, PT, UP2, 0x80, 0x8 ;  /* 0x000000000008781c */ /* 0x000fe20003f2f028 */
[----:B------:R-:W-:Y:S03]  /*5da0*/  UPLOP3.LUT UP0, UPT, UPT, UPT, UPT, 0x40, 0x4 ;  /* 0x000000000004789c */ /* 0x000fe60003f0e870 */
[----:B------:R-:W-:Y:S06]  /*5db0*/  @UP2 UPLOP3.LUT UP0, UPT, UPT, UPT, UP1, 0x80, 0x8 ;  /* 0x000000000008289c */ /* 0x000fec0003f0f010 */
[----:B------:R-:W-:Y:S01]  /*5dc0*/  PLOP3.LUT P0, PT, PT, PT, UP0, 0x80, 0x8 ;  /* 0x000000000008781c */ /* 0x000fe20003f0f008 */
[----:B------:R-:W-:Y:S01]  /*5dd0*/  @!UPT UIADD3 URZ, UPT, UPT, URZ, URZ, URZ ;  /* 0x000000fffffff290 */ /* 0x000fe2000fffe0ff */
[----:B------:R-:W-:Y:S11]  /*5de0*/  BRA.U !UP1, `(.L_x_91) ;  /* 0x0000000109407547 */ /* 0x000ff6000b800000 */
[----:B------:R-:W-:Y:S01]  /*5df0*/  UISETP.NE.U32.AND UP0, UPT, UR60, URZ, UPT ;  /* 0x000000ff3c00728c */ /* 0x000fe2000bf05070 */
[----:B------:R-:W-:Y:S01]  /*5e00*/  R2UR UR6, R57 ;  /* 0x00000000390672ca */ /* 0x000fe200000e0000 */
[----:B------:R-:W1:Y:S01]  /*5e10*/  LDCU.64 UR8, c[0x0][0x358] ;  /* 0x00006b00ff0877ac */ /* 0x000e620008000a00 */
[----:B------:R-:W-:Y:S02]  /*5e20*/  HFMA2 R45, -RZ, RZ, 0, 5.9604644775390625e-08 ;  /* 0x00000001ff2d7431 */ /* 0x000fe400000001ff */
[----:B------:R-:W-:Y:S01]  /*5e30*/  IMAD.MOV.U32 R0, RZ, RZ, 0x1 ;  /* 0x00000001ff007424 */ /* 0x000fe200078e00ff */
[----:B------:R-:W-:Y:S06]  /*5e40*/  UISETP.NE.AND.EX UP0, UPT, UR61, URZ, UPT, UP0 ;  /* 0x000000ff3d00728c */ /* 0x000fec000bf05300 */
[----:B------:R-:W-:Y:S05]  /*5e50*/  PLOP3.LUT P3, PT, PT, PT, UP0, 0x80, 0x8 ;  /* 0x000000000008781c */ /* 0x000fea0003f6f008 */
[----:B------:R-:W2:Y:S01]  /*5e60*/  @UP0 LDCU.64 UR4, c[0x0][0x888] ;  /* 0x00011100ff0407ac */ /* 0x000ea20008000a00 */
[----:B------:R-:W-:Y:S07]  /*5e70*/  @UP0 UIMAD UR6, UR36, UR6, URZ ;  /* 0x00000006240602a4 */ /* 0x000fee000f8e02ff */
[----:B------:R-:W-:Y:S01]  /*5e80*/  @!P3 PRMT R45, R0, 0x7610, R45 ;  /* 0x00007610002db816 */ /* 0x000fe2000000002d */
[----:B--2---:R-:W-:Y:S06]  /*5e90*/  @UP0 UIMAD.WIDE UR4, UR6, 0x4, UR4 ;  /* 0x00000004060408a5 */ /* 0x004fec000f8e0204 */
[----:B-----5:R-:W-:Y:S02]  /*5ea0*/  IMAD.U32 R26, RZ, RZ, UR4 ;  /* 0x00000004ff1a7e24 */ /* 0x020fe4000f8e00ff */
[----:B------:R-:W-:Y:S03]  /*5eb0*/  IMAD.U32 R27, RZ, RZ, UR5 ;  /* 0x00000005ff1b7e24 */ /* 0x000fe6000f8e00ff */
[----:B------:R-:W2:Y:S02]  /*5ec0*/  @!UP0 LDCU UR4, c[0x0][0x880] ;  /* 0x00011000ff0487ac */ /* 0x000ea40008000800 */
[----:B-1----:R1:W5:Y:S02]  /*5ed0*/  @P3 LDG.E R26, desc[UR8][R26.64] ;  /* 0x000000081a1a3981 */ /* 0x002364000c1e1900 */
[----:B-12---:R-:W-:Y:S02]  /*5ee0*/  @!P3 MOV R26, UR4 ;  /* 0x00000004001abc02 */ /* 0x006fe40008000f00 */
.L_x_91:
[----:B------:R-:W-:Y:S05]  /*5ef0*/  @!P4 BRA `(.L_x_92) ;  /* 0x000000000024c947 */ /* 0x000fea0003800000 */
[----:B------:R-:W-:Y:S01]  /*5f00*/  ISETP.NE.U32.AND P3, PT, R40, RZ, PT ;  /* 0x000000ff2800720c */ /* 0x000fe20003f65070 */
[----:B------:R-:W1:Y:S03]  /*5f10*/  LDCU.64 UR4, c[0x0][0x358] ;  /* 0x00006b00ff0477ac */ /* 0x000e660008000a00 */
[----:B------:R-:W-:Y:S11]  /*5f20*/  ISETP.NE.AND.EX P3, PT, R41, RZ, PT, P3 ;  /* 0x000000ff2900720c */ /* 0x000ff60003f65330 */
[----:B------:R-:W-:Y:S02]  /*5f30*/  @!UPT UIADD3 URZ, UPT, UPT, URZ, URZ, URZ ;  /* 0x000000fffffff290 */ /* 0x000fe4000fffe0ff */
[----:B------:R-:W2:Y:S01]  /*5f40*/  @P3 LDC.64 R2, c[0x0][0x8a8] ;  /* 0x00022a00ff023b82 */ /* 0x000ea20000000a00 */
[----:B------:R-:W-:Y:S04]  /*5f50*/  @P3 IMAD R0, R42, UR36, RZ ;  /* 0x000000242a003c24 */ /* 0x000fe8000f8e02ff */
[----:B--2---:R-:W-:Y:S05]  /*5f60*/  @P3 IMAD.WIDE R2, R0, 0x4, R2 ;  /* 0x0000000400023825 */ /* 0x004fea00078e0202 */
[----:B-1---5:R1:W5:Y:S02]  /*5f70*/  @P3 LDG.E R24, desc[UR4][R2.64] ;  /* 0x0000000402183981 */ /* 0x022364000c1e1900 */
[----:B-1----:R-:W2:Y:S02]  /*5f80*/  @!P3 LDC R24, c[0x0][0x8a0] ;  /* 0x00022800ff18bb82 */ /* 0x002ea40000000800 */
.L_x_92:
[----:B-----5:R-:W-:Y:S01]  /*5f90*/  FSETP.NEU.AND P3, PT, R26, RZ, PT ;  /* 0x000000ff1a00720b */ /* 0x020fe20003f6d000 */
[----:B------:R-:W-:Y:S01]  /*5fa0*/  IMAD.U32 R2, RZ, RZ, UR46 ;  /* 0x0000002eff027e24 */ /* 0x000fe2000f8e00ff */
[----:B------:R-:W-:Y:S01]  /*5fb0*/  SEL R5, RZ, 0xffffffff, P2 ;  /* 0xffffffffff057807 */ /* 0x000fe20001000000 */
[----:B------:R-:W-:Y:S01]  /*5fc0*/  ULOP3.LUT UR4, UR55, 0x1, URZ, 0x3c, !UPT ;  /* 0x0000000137047892 */ /* 0x000fe2000f8e3cff */
[----:B------:R-:W-:Y:S01]  /*5fd0*/  @P1 LOP3.LUT P2, RZ, R45, 0xff, RZ, 0xc0, !PT ;  /* 0x000000ff2dff1812 */ /* 0x000fe2000784c0ff */
[----:B------:R-:W-:Y:S01]  /*5fe0*/  BSSY B1, `(.L_x_93) ;  /* 0x000003d000017945 */ /* 0x000fe20003800000 */
[----:B------:R-:W-:Y:S01]  /*5ff0*/  @P1 SEL R0, RZ, 0xffffffff, P3 ;  /* 0xffffffffff001807 */ /* 0x000fe20001800000 */
[----:B------:R-:W-:Y:S01]  /*6000*/  IMAD.MOV.U32 R65, RZ, RZ, 0x1 ;  /* 0x00000001ff417424 */ /* 0x000fe200078e00ff */
[----:B------:R-:W-:Y:S01]  /*6010*/  LEA R2, R2, UR44, 0x3 ;  /* 0x0000002c02027c11 */ /* 0x000fe2000f8e18ff */
[----:B------:R-:W-:Y:S01]  /*6020*/  IMAD.U32 R63, RZ, RZ, UR4 ;  /* 0x00000004ff3f7e24 */ /* 0x000fe2000f8e00ff */
[----:B------:R-:W-:Y:S01]  /*6030*/  @P0 SEL R0, R5, R0, !P2 ;  /* 0x0000000005000207 */ /* 0x000fe20005000000 */
[----:B------:R-:W-:Y:S01]  /*6040*/  IMAD.U32 R64, RZ, RZ, UR46 ;  /* 0x0000002eff407e24 */ /* 0x000fe2000f8e00ff */
[----:B------:R-:W-:Y:S02]  /*6050*/  LEA R27, R22, UR44, 0x3 ;  /* 0x0000002c161b7c11 */ /* 0x000fe4000f8e18ff */
[----:B------:R-:W-:Y:S02]  /*6060*/  CS2R R38, SRZ ;  /* 0x0000000000267805 */ /* 0x000fe4000001ff00 */
[----:B------:R-:W-:Y:S02]  /*6070*/  @P1 LOP3.LUT R0, R0, 0x1, RZ, 0xc0, !PT ;  /* 0x0000000100001812 */ /* 0x000fe400078ec0ff */
[----:B------:R-:W-:Y:S02]  /*6080*/  CS2R R36, SRZ ;  /* 0x0000000000247805 */ /* 0x000fe4000001ff00 */
[----:B------:R-:W-:Y:S02]  /*6090*/  SHF.L.U32 R3, R53, 0x1f, RZ ;  /* 0x0000001f35037819 */ /* 0x000fe400000006ff */
[----:B------:R-:W-:Y:S02]  /*60a0*/  CS2R R30, SRZ ;  /* 0x00000000001e7805 */ /* 0x000fe4000001ff00 */
[----:B------:R-:W-:Y:S02]  /*60b0*/  ISETP.NE.U32.OR P5, PT, R0, 0x1, !P1 ;  /* 0x000000010000780c */ /* 0x000fe40004fa5470 */
[----:B------:R-:W-:Y:S02]  /*60c0*/  CS2R R28, SRZ ;  /* 0x00000000001c7805 */ /* 0x000fe4000001ff00 */
[----:B------:R-:W-:Y:S02]  /*60d0*/  PLOP3.LUT P2, PT, PT, PT, UP1, 0x80, 0x8 ;  /* 0x000000000008781c */ /* 0x000fe40003f4f018 */
[----:B------:R-:W-:Y:S02]  /*60e0*/  LEA.HI R25, R22, R22, RZ, 0x1 ;  /* 0x0000001616197211 */ /* 0x000fe400078f08ff */
[----:B------:R-:W-:Y:S02]  /*60f0*/  LOP3.LUT P4, R50, R45, 0xff, RZ, 0xc0, !PT ;  /* 0x000000ff2d327812 */ /* 0x000fe4000788c0ff */
[----:B------:R-:W-:Y:S02]  /*6100*/  SEL R4, RZ, 0xffffffff, P3 ;  /* 0xffffffffff047807 */ /* 0x000fe40001800000 */
[----:B------:R-:W-:Y:S02]  /*6110*/  P2R R61, PR, RZ, 0x20 ;  /* 0x00000020ff3d7803 */ /* 0x000fe40000000000 */
[----:B------:R-:W-:Y:S03]  /*6120*/  @P5 SHF.L.U32 R0, R63, 0x1f, RZ ;  /* 0x0000001f3f005819 */ /* 0x000fe600000006ff */
[----:B------:R-:W-:Y:S01]  /*6130*/  @P2 SEL R4, R5, R4, !P4 ;  /* 0x0000000405042207 */ /* 0x000fe20006000000 */
[----:B------:R1:W3:Y:S03]  /*6140*/  @P5 SYNCS.PHASECHK.TRANS64.TRYWAIT P1, [R2+URZ+0x40], R0 ;  /* 0x00004000020055a7 */ /* 0x0002e600080211ff */
[----:B------:R-:W-:Y:S04]  /*6150*/  LOP3.LUT R4, R4, 0x1, RZ, 0xc0, !PT ;  /* 0x0000000104047812 */ /* 0x000fe800078ec0ff */
[----:B------:R-:W-:Y:S04]  /*6160*/  ISETP.NE.U32.AND P2, PT, R4, 0x1, PT ;  /* 0x000000010400780c */ /* 0x000fe80003f45070 */
[----:B------:R-:W-:Y:S01]  /*6170*/  P2R R66, PR, RZ, 0x4 ;  /* 0x00000004ff427803 */ /* 0x000fe20000000000 */
[----:B------:R4:W2:Y:S01]  /*6180*/  SYNCS.PHASECHK.TRANS64.TRYWAIT P0, [R27+URZ+0xa0], R3 ;  /* 0x0000a0031b0075a7 */ /* 0x0008a200080011ff */
[C---:B-1----:R-:W-:Y:S01]  /*6190*/  IMAD.SHL.U32 R0, R25.reuse, 0x20, RZ ;  /* 0x0000002019007824 */ /* 0x042fe200078e00ff */
[----:B------:R-:W-:Y:S04]  /*61a0*/  LOP3.LUT R25, R25, 0xffe, RZ, 0xc0, !PT ;  /* 0x00000ffe19197812 */ /* 0x000fe800078ec0ff */
[----:B------:R-:W-:Y:S01]  /*61b0*/  LOP3.LUT R0, R0, 0xffffffc0, RZ, 0xc0, !PT ;  /* 0xffffffc000007812 */ /* 0x000fe200078ec0ff */
[----:B------:R-:W-:Y:S04]  /*61c0*/  IMAD.IADD R25, R22, 0x1, -R25 ;  /* 0x0000000116197824 */ /* 0x000fe800078e0a19 */
[----:B------:R-:W-:Y:S04]  /*61d0*/  IMAD.IADD R0, R23, 0x1, R0 ;  /* 0x0000000117007824 */ /* 0x000fe800078e0200 */
[----:B------:R-:W-:Y:S01]  /*61e0*/  IMAD R25, R25, 0x100000, R0 ;  /* 0x0010000019197824 */ /* 0x000fe200078e0200 */
[----:B---3--:R-:W-:Y:S01]  /*61f0*/  @P5 SEL R65, RZ, 0x1, !P1 ;  /* 0x00000001ff415807 */ /* 0x008fe20004800000 */
[----:B----4-:R-:W-:Y:S06]  /*6200*/  @!P5 BRA `(.L_x_94) ;  /* 0x000000000068d947 */ /* 0x010fec0003800000 */
[----:B------:R-:W-:Y:S01]  /*6210*/  HFMA2 R31, -RZ, RZ, 0, 0 ;  /* 0x00000000ff1f7431 */ /* 0x000fe200000001ff */
[----:B------:R-:W-:Y:S01]  /*6220*/  ISETP.NE.AND P1, PT, R65, RZ, PT ;  /* 0x000000ff4100720c */ /* 0x000fe20003f25270 */
[----:B------:R-:W-:Y:S01]  /*6230*/  IMAD.U32 R0, RZ, RZ, UR46 ;  /* 0x0000002eff007e24 */ /* 0x000fe2000f8e00ff */
[----:B------:R-:W-:Y:S11]  /*6240*/  BSSY B0, `(.L_x_95) ;  /* 0x0000005000007945 */ /* 0x000ff60003800000 */
[----:B------:R-:W-:Y:S05]  /*6250*/  @P1 BRA `(.L_x_96) ;  /* 0x00000000000c1947 */ /* 0x000fea0003800000 */
[----:B------:R-:W-:Y:S04]  /*6260*/  SHF.L.U32 R4, R63, 0x1f, RZ ;  /* 0x0000001f3f047819 */ /* 0x000fe800000006ff */
[----:B------:R-:W1:Y:S02]  /*6270*/  SYNCS.PHASECHK.TRANS64.TRYWAIT P1, [R2+URZ+0x40], R4 ;  /* 0x00004004020075a7 */ /* 0x000e6400080211ff */
[----:B-1----:R-:W-:Y:S05]  /*6280*/  @!P1 BRA `(.L_x_97) ;  /* 0x0000001c00b49947 */ /* 0x002fea0003800000 */
.L_x_96:
[----:B------:R-:W-:Y:S05]  /*6290*/  BSYNC B0 ;  /* 0x0000000000007941 */ /* 0x000fea0003800000 */
.L_x_95:
[----:B------:R-:W-:Y:S01]  /*62a0*/  ISETP.NE.AND P1, PT, R66, RZ, PT ;  /* 0x000000ff4200720c */ /* 0x000fe20003f25270 */
[----:B------:R-:W-:Y:S01]  /*62b0*/  IMAD.MOV.U32 R30, RZ, RZ, RZ ;  /* 0x000000ffff1e7224 */ /* 0x000fe200078e00ff */
[----:B------:R-:W-:Y:S02]  /*62c0*/  CS2R R28, SRZ ;  /* 0x00000000001c7805 */ /* 0x000fe4000001ff00 */
[----:B------:R-:W-:Y:S02]  /*62d0*/  CS2R R38, SRZ ;  /* 0x0000000000267805 */ /* 0x000fe4000001ff00 */
[----:B------:R-:W-:Y:S07]  /*62e0*/  CS2R R36, SRZ ;  /* 0x0000000000247805 */ /* 0x000fee000001ff00 */
[----:B-1----:R-:W-:Y:S01]  /*62f0*/  @P1 IMAD R2, R0, 0x800, R44 ;  /* 0x0000080000021824 */ /* 0x002fe200078e022c */
[----:B------:R-:W-:Y:S05]  /*6300*/  @P1 WARPSYNC.ALL ;  /* 0x0000000000001948 */ /* 0x000fea0003800000 */
[----:B------:R-:W-:Y:S01]  /*6310*/  @P1 LEA R2, R2, UR44, 0x1 ;  /* 0x0000002c02021c11 */ /* 0x000fe2000f8e08ff */
[----:B------:R-:W-:Y:S04]  /*6320*/  UIADD3 UR4, UPT, UPT, UR46, 0x1, URZ ;  /* 0x000000012e047890 */ /* 0x000fe8000fffe0ff */
[----:B------:R1:W3:Y:S01]  /*6330*/  @P1 LDSM.16.M88.4 R28, [R2+0x200] ;  /* 0x00020000021c183b */ /* 0x0002e20000000200 */
[----:B------:R-:W-:Y:S01]  /*6340*/  UISETP.NE.AND UP0, UPT, UR4, 0x3, UPT ;  /* 0x000000030400788c */ /* 0x000fe2000bf05270 */
[----:B------:R-:W-:Y:S03]  /*6350*/  @P1 IMAD R0, R54, 0x2, R2 ;  /* 0x0000000236001824 */ /* 0x000fe600078e0202 */
[----:B------:R-:W-:Y:S02]  /*6360*/  USEL UR5, URZ, 0x1, UP0 ;  /* 0x00000001ff057887 */ /* 0x000fe40008000000 */
[----:B------:R1:W4:Y:S01]  /*6370*/  @P1 LDSM.16.M88.4 R36, [R0+0x200] ;  /* 0x000200000024183b */ /* 0x0003220000000200 */
[----:B------:R-:W-:Y:S03]  /*6380*/  USEL UR4, UR4, URZ, UP0 ;  /* 0x000000ff04047287 */ /* 0x000fe60008000000 */
[----:B------:R-:W-:Y:S03]  /*6390*/  LOP3.LUT R63, R63, UR5, RZ, 0x3c, !PT ;  /* 0x000000053f3f7c12 */ /* 0x000fe6000f8e3cff */
[----:B------:R-:W-:Y:S02]  /*63a0*/  IMAD.U32 R64, RZ, RZ, UR4 ;  /* 0x00000004ff407e24 */ /* 0x000fe4000f8e00ff */
.L_x_94:
[----:B------:R-:W-:Y:S05]  /*63b0*/  BSYNC B1 ;  /* 0x0000000000017941 */ /* 0x000fea0003800000 */
.L_x_93:
[----:B-1----:R-:W-:Y:S04]  /*63c0*/  SHF.R.U32.HI R0, RZ, 0x15, R25 ;  /* 0x00000015ff007819 */ /* 0x002fe80000011619 */
[----:B------:R-:W-:Y:S01]  /*63d0*/  LOP3.LUT P1, RZ, R0, 0x3, R46, 0x48, !PT ;  /* 0x0000000300ff7812 */ /* 0x000fe2000782482e */
[----:B------:R-:W-:Y:S01]  /*63e0*/  @!UPT UIADD3 URZ, UPT, UPT, URZ, URZ, URZ ;  /* 0x000000fffffff290 */ /* 0x000fe2000fffe0ff */
[----:B--2---:R-:W-:Y:S11]  /*63f0*/  @P0 BRA `(.L_x_98) ;  /* 0x0000000000080947 */ /* 0x004ff60003800000 */
[----:B------:R-:W1:Y:S02]  /*6400*/  SYNCS.PHASECHK.TRANS64.TRYWAIT P0, [R27+URZ+0xa0], R3 ;  /* 0x0000a0031b0075a7 */ /* 0x000e6400080011ff */
[----:B-1----:R-:W-:Y:S05]  /*6410*/  @!P0 BRA `(.L_x_99) ;  /* 0x0000001c00648947 */ /* 0x002fea0003800000 */
.L_x_98:
[----:B------:R-:W-:Y:S05]  /*6420*/  @!P1 BRA `(.L_x_100) ;  /* 0x0000000000409947 */ /* 0x000fea0003800000 */
[----:B------:R-:W2:Y:S01]  /*6430*/  LDCU.64 UR8, c[0x4][0x70] ;  /* 0x01000e00ff0877ac */ /* 0x000ea20008000a00 */
[----:B-1----:R-:W-:Y:S01]  /*6440*/  MOV R3, 0x0 ;  /* 0x0000000000037802 */ /* 0x002fe20000000f00 */
[----:B------:R-:W-:Y:S02]  /*6450*/  HFMA2 R12, -RZ, RZ, 0, 5.9604644775390625e-08 ;  /* 0x00000001ff0c7431 */ /* 0x000fe400000001ff */
[----:B------:R-:W-:Y:S02]  /*6460*/  IMAD.MOV.U32 R8, RZ, RZ, 0x192 ;  /* 0x00000192ff087424 */ /* 0x000fe400078e00ff */
[----:B------:R-:W-:Y:S01]  /*6470*/  IMAD.MOV.U32 R13, RZ, RZ, RZ ;  /* 0x000000ffff0d7224 */ /* 0x000fe200078e00ff */
[----:B------:R-:W1:Y:S01]  /*6480*/  LDCU.64 UR6, c[0x4][0x78] ;  /* 0x01000f00ff0677ac */ /* 0x000e620008000a00 */
[----:B------:R-:W3:Y:S01]  /*6490*/  LDC.64 R2, c[0x4][R3] ;  /* 0x0100000003027b82 */ /* 0x000ee20000000a00 */
[----:B------:R-:W5:Y:S01]  /*64a0*/  LDCU.64 UR4, c[0x4][0x10] ;  /* 0x01000200ff0477ac */ /* 0x000f620008000a00 */
[----:B--2---:R-:W-:Y:S01]  /*64b0*/  MOV R5, UR9 ;  /* 0x0000000900057c02 */ /* 0x004fe20008000f00 */
[----:B------:R-:W-:Y:S01]  /*64c0*/  IMAD.U32 R4, RZ, RZ, UR8 ;  /* 0x00000008ff047e24 */ /* 0x000fe2000f8e00ff */
[----:B-1----:R-:W-:Y:S01]  /*64d0*/  MOV R7, UR7 ;  /* 0x0000000700077c02 */ /* 0x002fe20008000f00 */
[----:B------:R-:W-:Y:S01]  /*64e0*/  IMAD.U32 R6, RZ, RZ, UR6 ;  /* 0x00000006ff067e24 */ /* 0x000fe2000f8e00ff */
[----:B-----5:R-:W-:Y:S01]  /*64f0*/  MOV R11, UR5 ;  /* 0x00000005000b7c02 */ /* 0x020fe20008000f00 */
[----:B------:R-:W-:Y:S02]  /*6500*/  IMAD.U32 R10, RZ, RZ, UR4 ;  /* 0x00000004ff0a7e24 */ /* 0x000fe4000f8e00ff */
[----:B------:R-:W-:Y:S07]  /*6510*/  LEPC R20, `(.L_x_100) ;  /* 0x000000001014794e */ /* 0x000fee0000000000 */
[----:B---34-:R-:W-:Y:S05]  /*6520*/  CALL.ABS.NOINC R2 ;  /* 0x0000000002007343 */ /* 0x018fea0003c00000 */
.L_x_100:
[----:B------:R-:W-:Y:S05]  /*6530*/  WARPSYNC.ALL ;  /* 0x0000000000007948 */ /* 0x000fea0003800000 */
[----:B------:R-:W-:Y:S01]  /*6540*/  R2UR UR4, R25 ;  /* 0x00000000190472ca */ /* 0x000fe200000e0000 */
[----:B-1-3--:R-:W-:Y:S01]  /*6550*/  HADD2.F32 R3, -RZ, R28.H0_H0 ;  /* 0x2000001cff037230 */ /* 0x00afe20000004100 */
[----:B------:R-:W-:Y:S01]  /*6560*/  SHF.L.U32 R62, R54, 0x1, RZ ;  /* 0x00000001363e7819 */ /* 0x000fe200000006ff */
[----:B------:R-:W-:Y:S01]  /*6570*/  HADD2.F32 R20, -RZ, R30.H0_H0 ;  /* 0x2000001eff147230 */ /* 0x000fe20000004100 */
[----:B------:R-:W-:Y:S01]  /*6580*/  ISETP.NE.AND P0, PT, R55, RZ, PT ;  /* 0x000000ff3700720c */ /* 0x000fe20003f05270 */
[----:B------:R-:W-:Y:S08]  /*6590*/  BSSY.RECONVERGENT B0, `(.L_x_101) ;  /* 0x000004e000007945 */ /* 0x000ff00003800200 */
[----:B------:R-:W1:Y:S02]  /*65a0*/  LDTM.16dp256bit.x4 R4, tmem[UR4] ;  /* 0x00000004000479ee */ /* 0x000e640008120000 */
[C---:B-1----:R-:W-:Y:S01]  /*65b0*/  FMUL R0, R24.reuse, R4 ;  /* 0x0000000418007220 */ /* 0x042fe20000400000 */
[----:B------:R-:W-:Y:S02]  /*65c0*/  HADD2.F32 R4, -RZ, R28.H1_H1 ;  /* 0x3000001cff047230 */ /* 0x000fe40000004100 */
[----:B------:R-:W-:Y:S01]  /*65d0*/  FMUL R2, R24, R5 ;  /* 0x0000000518027220 */ /* 0x000fe20000400000 */
[--C-:B------:R-:W-:Y:S02]  /*65e0*/  HADD2.F32 R5, -RZ, R29.reuse.H0_H0 ;  /* 0x2000001dff057230 */ /* 0x100fe40000004100 */
[----:B------:R-:W-:Y:S01]  /*65f0*/  FFMA R0, R26, R3, R0 ;  /* 0x000000031a007223 */ /* 0x000fe20000000000 */
[----:B------:R-:W-:Y:S01]  /*6600*/  FMUL R3, R24, R6 ;  /* 0x0000000618037220 */ /* 0x000fe20000400000 */
[----:B------:R-:W-:Y:S02]  /*6610*/  HADD2.F32 R6, -RZ, R29.H1_H1 ;  /* 0x3000001dff067230 */ /* 0x000fe40000004100 */
[----:B------:R-:W-:Y:S01]  /*6620*/  FFMA R2, R26, R4, R2 ;  /* 0x000000041a027223 */ /* 0x000fe20000000002 */
[----:B------:R-:W-:Y:S01]  /*6630*/  FMUL R7, R24, R7 ;  /* 0x0000000718077220 */ /* 0x000fe20000400000 */
[----:B------:R-:W-:Y:S01]  /*6640*/  FFMA R3, R26, R5, R3 ;  /* 0x000000051a037223 */ /* 0x000fe20000000003 */
[C---:B------:R-:W-:Y:S01]  /*6650*/  FMUL R4, R24.reuse, R8 ;  /* 0x0000000818047220 */ /* 0x040fe20000400000 */
[----:B------:R-:W-:Y:S01]  /*6660*/  FMUL R5, R24, R9 ;  /* 0x0000000918057220 */ /* 0x000fe20000400000 */
[----:B------:R-:W-:Y:S01]  /*6670*/  F2FP.F16.F32.PACK_AB R32, R2, R0 ;  /* 0x000000000220723e */ /* 0x000fe200000000ff */
[C---:B------:R-:W-:Y:S01]  /*6680*/  FFMA R7, R26.reuse, R6, R7 ;  /* 0x000000061a077223 */ /* 0x040fe20000000007 */
[----:B------:R-:W-:Y:S02]  /*6690*/  HADD2.F32 R0, -RZ, R30.H1_H1 ;  /* 0x3000001eff007230 */ /* 0x000fe40000004100 */
[----:B------:R-:W-:Y:S01]  /*66a0*/  FFMA R4, R26, R20, R4 ;  /* 0x000000141a047223 */ /* 0x000fe20000000004 */
[--C-:B------:R-:W-:Y:S02]  /*66b0*/  HADD2.F32 R2, -RZ, R31.reuse.H0_H0 ;  /* 0x2000001fff027230 */ /* 0x100fe40000004100 */
[----:B------:R-:W-:Y:S01]  /*66c0*/  FMUL R6, R24, R10 ;  /* 0x0000000a18067220 */ /* 0x000fe20000400000 */
[----:B------:R-:W-:Y:S01]  /*66d0*/  F2FP.F16.F32.PACK_AB R33, R7, R3 ;  /* 0x000000030721723e */ /* 0x000fe200000000ff */
[----:B------:R-:W-:Y:S02]  /*66e0*/  HADD2.F32 R3, -RZ, R31.H1_H1 ;  /* 0x3000001fff037230 */ /* 0x000fe40000004100 */
[----:B------:R-:W-:Y:S01]  /*66f0*/  FFMA R5, R26, R0, R5 ;  /* 0x000000001a057223 */ /* 0x000fe20000000005 */
[C---:B------:R-:W-:Y:S01]  /*6700*/  FMUL R11, R24.reuse, R11 ;  /* 0x0000000b180b7220 */ /* 0x040fe20000400000 */
[--C-:B----4-:R-:W-:Y:S02]  /*6710*/  HADD2.F32 R7, -RZ, R36.reuse.H0_H0 ;  /* 0x20000024ff077230 */ /* 0x110fe40000004100 */
[C---:B------:R-:W-:Y:S01]  /*6720*/  FMUL R8, R24.reuse, R12 ;  /* 0x0000000c18087220 */ /* 0x040fe20000400000 */
[----:B------:R-:W-:Y:S02]  /*6730*/  HADD2.F32 R0, -RZ, R36.H1_H1 ;  /* 0x30000024ff007230 */ /* 0x000fe40000004100 */
[----:B------:R-:W-:Y:S01]  /*6740*/  FMUL R9, R24, R13 ;  /* 0x0000000d18097220 */ /* 0x000fe20000400000 */
[C---:B------:R-:W-:Y:S01]  /*6750*/  FFMA R6, R26.reuse, R2, R6 ;  /* 0x000000021a067223 */ /* 0x040fe20000000006 */
[C---:B------:R-:W-:Y:S01]  /*6760*/  FFMA R11, R26.reuse, R3, R11 ;  /* 0x000000031a0b7223 */ /* 0x040fe2000000000b */
[C---:B------:R-:W-:Y:S01]  /*6770*/  FFMA R8, R26.reuse, R7, R8 ;  /* 0x000000071a087223 */ /* 0x040fe20000000008 */
[----:B------:R-:W-:Y:S01]  /*6780*/  FFMA R9, R26, R0, R9 ;  /* 0x000000001a097223 */ /* 0x000fe20000000009 */
[--C-:B------:R-:W-:Y:S02]  /*6790*/  HADD2.F32 R2, -RZ, R37.reuse.H0_H0 ;  /* 0x20000025ff027230 */ /* 0x100fe40000004100 */
[C---:B------:R-:W-:Y:S01]  /*67a0*/  FMUL R10, R24.reuse, R14 ;  /* 0x0000000e180a7220 */ /* 0x040fe20000400000 */
[----:B------:R-:W-:Y:S02]  /*67b0*/  HADD2.F32 R0, -RZ, R37.H1_H1 ;  /* 0x30000025ff007230 */ /* 0x000fe40000004100 */
[----:B------:R-:W-:Y:S01]  /*67c0*/  FMUL R15, R24, R15 ;  /* 0x0000000f180f7220 */ /* 0x000fe20000400000 */
[----:B------:R-:W-:Y:S01]  /*67d0*/  F2FP.F16.F32.PACK_AB R34, R5, R4 ;  /* 0x000000040522723e */ /* 0x000fe200000000ff */
[----:B------:R-:W-:Y:S01]  /*67e0*/  FFMA R10, R26, R2, R10 ;  /* 0x000000021a0a7223 */ /* 0x000fe2000000000a */
[----:B------:R-:W-:Y:S01]  /*67f0*/  FMUL R12, R24, R16 ;  /* 0x00000010180c7220 */ /* 0x000fe20000400000 */
[----:B------:R-:W-:Y:S01]  /*6800*/  FFMA R15, R26, R0, R15 ;  /* 0x000000001a0f7223 */ /* 0x000fe2000000000f */
[--C-:B------:R-:W-:Y:S01]  /*6810*/  HADD2.F32 R0, -RZ, R38.reuse.H0_H0 ;  /* 0x20000026ff007230 */ /* 0x100fe20000004100 */
[----:B------:R-:W-:Y:S01]  /*6820*/  MOV R5, UR46 ;  /* 0x0000002e00057c02 */ /* 0x000fe20008000f00 */
[----:B------:R-:W-:Y:S02]  /*6830*/  HADD2.F32 R2, -RZ, R38.H1_H1 ;  /* 0x30000026ff027230 */ /* 0x000fe40000004100 */
[C---:B------:R-:W-:Y:S01]  /*6840*/  FMUL R13, R24.reuse, R17 ;  /* 0x00000011180d7220 */ /* 0x040fe20000400000 */
[--C-:B------:R-:W-:Y:S02]  /*6850*/  HADD2.F32 R3, -RZ, R39.reuse.H0_H0 ;  /* 0x20000027ff037230 */ /* 0x100fe40000004100 */
[C---:B------:R-:W-:Y:S01]  /*6860*/  FMUL R14, R24.reuse, R18 ;  /* 0x00000012180e7220 */ /* 0x040fe20000400000 */
[----:B------:R-:W-:Y:S02]  /*6870*/  HADD2.F32 R4, -RZ, R39.H1_H1 ;  /* 0x30000027ff047230 */ /* 0x000fe40000004100 */
[----:B------:R-:W-:Y:S01]  /*6880*/  FMUL R19, R24, R19 ;  /* 0x0000001318137220 */ /* 0x000fe20000400000 */
[C---:B------:R-:W-:Y:S01]  /*6890*/  FFMA R12, R26.reuse, R0, R12 ;  /* 0x000000001a0c7223 */ /* 0x040fe2000000000c */
[----:B------:R-:W-:Y:S01]  /*68a0*/  LEA R5, R5, R44, 0xb ;  /* 0x0000002c05057211 */ /* 0x000fe200078e58ff */
[C---:B------:R-:W-:Y:S01]  /*68b0*/  FFMA R13, R26.reuse, R2, R13 ;  /* 0x000000021a0d7223 */ /* 0x040fe2000000000d */
[C---:B------:R-:W-:Y:S01]  /*68c0*/  FFMA R14, R26.reuse, R3, R14 ;  /* 0x000000031a0e7223 */ /* 0x040fe2000000000e */
[----:B------:R-:W-:Y:S01]  /*68d0*/  FFMA R19, R26, R4, R19 ;  /* 0x000000041a137223 */ /* 0x000fe20000000013 */
[----:B------:R-:W-:Y:S02]  /*68e0*/  F2FP.F16.F32.PACK_AB R35, R11, R6 ;  /* 0x000000060b23723e */ /* 0x000fe400000000ff */
[----:B------:R-:W-:Y:S02]  /*68f0*/  LEA R5, R5, UR44, 0x1 ;  /* 0x0000002c05057c11 */ /* 0x000fe4000f8e08ff */
[----:B------:R-:W-:Y:S02]  /*6900*/  F2FP.F16.F32.PACK_AB R8, R9, R8 ;  /* 0x000000080908723e */ /* 0x000fe400000000ff */
[----:B------:R-:W-:Y:S01]  /*6910*/  F2FP.F16.F32.PACK_AB R9, R15, R10 ;  /* 0x0000000a0f09723e */ /* 0x000fe200000000ff */
[----:B------:R1:W-:Y:S01]  /*6920*/  STSM.16.M88.4 [R5+0x200], R32 ;  /* 0x0002002005007844 */ /* 0x0003e20000000200 */
[----:B------:R-:W-:Y:S02]  /*6930*/  F2FP.F16.F32.PACK_AB R10, R13, R12 ;  /* 0x0000000c0d0a723e */ /* 0x000fe400000000ff */
[----:B------:R-:W-:Y:S02]  /*6940*/  F2FP.F16.F32.PACK_AB R11, R19, R14 ;  /* 0x0000000e130b723e */ /* 0x000fe400000000ff */
[----:B------:R-:W-:Y:S05]  /*6950*/  IADD3 R0, PT, PT, R62, 0x200, R5 ;  /* 0x000002003e007810 */ /* 0x000fea0007ffe005 */
[----:B------:R1:W-:Y:S01]  /*6960*/  STSM.16.M88.4 [R0], R8 ;  /* 0x0000000800007844 */ /* 0x0003e20000000200 */
[----:B------:R-:W-:Y:S01]  /*6970*/  @!PT LDS RZ, [RZ] ;  /* 0x00000000fffff984 */ /* 0x000fe20000000800 */
[----:B------:R-:W-:Y:S01]  /*6980*/  @!PT LDS RZ, [RZ] ;  /* 0x00000000fffff984 */ /* 0x000fe20000000800 */
[----:B------:R-:W-:Y:S01]  /*6990*/  @!PT LDS RZ, [RZ] ;  /* 0x00000000fffff984 */ /* 0x000fe20000000800 */
[----:B------:R-:W-:Y:S01]  /*69a0*/  @!PT LDS RZ, [RZ] ;  /* 0x00000000fffff984 */ /* 0x000fe20000000800 */
[----:B------:R2:W-:Y:S07]  /*69b0*/  MEMBAR.ALL.CTA ;  /* 0x0000000000007992 */ /* 0x0005ee0000008000 */
[----:B--2---:R-:W2:Y:S02]  /*69c0*/  FENCE.VIEW.ASYNC.S ;  /* 0x00000000000073c6 */ /* 0x004ea40000000000 */
[----:B--2---:R-:W-:Y:S06]  /*69d0*/  BAR.SYNC.DEFER_BLOCKING 0x1, 0x80 ;  /* 0x0042000000007b1d */ /* 0x004fec0000010000 */
[----:B------:R-:W-:Y:S05]  /*69e0*/  @P0 BRA `(.L_x_102) ;  /* 0x0000000000200947 */ /* 0x000fea0003800000 */
[----:B------:R-:W2:Y:S01]  /*69f0*/  LDCU.64 UR6, c[0x0][0x348] ;  /* 0x00006900ff0677ac */ /* 0x000ea20008000a00 */
[----:B------:R-:W-:Y:S01]  /*6a00*/  ULEA UR5, UR46, UR44, 0xc ;  /* 0x0000002c2e057291 */ /* 0x000fe2000f8e60ff */
[----:B------:R-:W-:Y:S03]  /*6a10*/  UMOV UR51, UR36 ;  /* 0x0000002400337c82 */ /* 0x000fe60008000000 */
[----:B------:R-:W-:Y:S02]  /*6a20*/  UIADD3 UR48, UPT, UPT, UR5, 0x200, URZ ;  /* 0x0000020005307890 */ /* 0x000fe4000fffe0ff */
[----:B--2---:R-:W-:Y:S04]  /*6a30*/  UIADD3 UR4, UP0, UPT, UR6, 0x680, URZ ;  /* 0x0000068006047890 */ /* 0x004fe8000ff1e0ff */
[----:B------:R-:W-:Y:S09]  /*6a40*/  UIADD3.X UR5, UPT, UPT, URZ, UR7, URZ, UP0, !UPT ;  /* 0x00000007ff057290 */ /* 0x000ff200087fe4ff */
[----:B------:R2:W-:Y:S02]  /*6a50*/  UTMASTG.3D [UR48], [UR4] ;  /* 0x00000030040073b5 */ /* 0x0005e40008010000 */
[----:B--2---:R0:W-:Y:S02]  /*6a60*/  UTMACMDFLUSH ;  /* 0x00000000000079b7 */ /* 0x0041e40000000000 */
.L_x_102:
[----:B------:R-:W-:Y:S05]  /*6a70*/  BSYNC.RECONVERGENT B0 ;  /* 0x0000000000007941 */ /* 0x000fea0003800200 */
.L_x_101:
[----:B------:R-:W-:Y:S01]  /*6a80*/  UIADD3 UR47, UPT, UPT, UR46, 0x1, URZ ;  /* 0x000000012e2f7890 */ /* 0x000fe2000fffe0ff */
[----:B------:R-:W-:Y:S03]  /*6a90*/  BSSY.RECONVERGENT B0, `(.L_x_103) ;  /* 0x0000005000007945 */ /* 0x000fe60003800200 */
[----:B------:R-:W-:Y:S04]  /*6aa0*/  UISETP.NE.AND UP0, UPT, UR47, 0x3, UPT ;  /* 0x000000032f00788c */ /* 0x000fe8000bf05270 */
[----:B------:R-:W-:Y:S01]  /*6ab0*/  USEL UR45, UR47, URZ, UP0 ;  /* 0x000000ff2f2d7287 */ /* 0x000fe20008000000 */
[----:B------:R-:W-:Y:S11]  /*6ac0*/  @P0 BRA `(.L_x_104) ;  /* 0x0000000000040947 */ /* 0x000ff60003800000 */
[----:B------:R-:W-:Y:S04]  /*6ad0*/  DEPBAR.LE SB0, 0x1 ;  /* 0x000080400000791a */ /* 0x000fe80000000000 */
.L_x_104:
[----:B------:R-:W-:Y:S05]  /*6ae0*/  BSYNC.RECONVERGENT B0 ;  /* 0x0000000000007941 */ /* 0x000fea0003800200 */
.L_x_103:
[----:B------:R-:W-:Y:S01]  /*6af0*/  BAR.SYNC.DEFER_BLOCKING 0x1, 0x80 ;  /* 0x0042000000007b1d */ /* 0x000fe20000010000 */
[----:B------:R-:W-:Y:S01]  /*6b00*/  ISETP.NE.AND P1, PT, R61, RZ, PT ;  /* 0x000000ff3d00720c */ /* 0x000fe20003f25270 */
[----:B------:R-:W-:Y:S01]  /*6b10*/  UISETP.NE.AND UP0, UPT, UR53, URZ, UPT ;  /* 0x000000ff3500728c */ /* 0x000fe2000bf05270 */
[----:B------:R-:W-:Y:S11]  /*6b20*/  LEA R2, R64, UR44, 0x3 ;  /* 0x0000002c40027c11 */ /* 0x000ff6000f8e18ff */
[----:B------:R-:W-:Y:S01]  /*6b30*/  @P1 SHF.L.U32 R3, R63, 0x1f, RZ ;  /* 0x0000001f3f031819 */ /* 0x000fe200000006ff */
[----:B------:R-:W-:Y:S06]  /*6b40*/  BRA.U !UP0, `(.L_x_105) ;  /* 0x0000000108247547 */ /* 0x000fec000b800000 */
[----:B------:R-:W-:Y:S01]  /*6b50*/  IMAD.U32 R4, RZ, RZ, UR52 ;  /* 0x00000034ff047e24 */ /* 0x000fe2000f8e00ff */
[----:B-1----:R-:W-:Y:S01]  /*6b60*/  MOV R0, UR54 ;  /* 0x0000003600007c02 */ /* 0x002fe20008000f00 */
[----:B------:R-:W-:Y:S03]  /*6b70*/  UIADD3 UR4, UPT, UPT, UR52, 0x1, URZ ;  /* 0x0000000134047890 */ /* 0x000fe6000fffe0ff */
[----:B------:R-:W-:Y:S01]  /*6b80*/  @P1 LEA R4, R4, UR44, 0x3 ;  /* 0x0000002c04041c11 */ /* 0x000fe2000f8e18ff */
[----:B------:R-:W-:Y:S04]  /*6b90*/  UISETP.NE.AND UP0, UPT, UR4, 0x3, UPT ;  /* 0x000000030400788c */ /* 0x000fe8000bf05270 */
[----:B------:R-:W-:Y:S01]  /*6ba0*/  @P1 VIADD R4, R4, 0x58 ;  /* 0x0000005804041836 */ /* 0x000fe20000000000 */
[----:B------:R-:W-:Y:S04]  /*6bb0*/  USEL UR52, UR4, URZ, UP0 ;  /* 0x000000ff04347287 */ /* 0x000fe80008000000 */
[----:B------:R-:W-:Y:S04]  /*6bc0*/  @P1 PRMT R0, R0, 0x654, R4 ;  /* 0x0000065400001816 */ /* 0x000fe80000000004 */
[----:B------:R2:W-:Y:S04]  /*6bd0*/  @P1 SYNCS.ARRIVE.TRANS64.RED.A1T0 RZ, [R0+URZ], RZ ;  /* 0x000000ff00ff19a7 */ /* 0x0005e800081004ff */
.L_x_105:
[----:B------:R-:W3:Y:S01]  /*6be0*/  @P1 SYNCS.PHASECHK.TRANS64.TRYWAIT P0, [R2+URZ+0x40], R3 ;  /* 0x00004003020015a7 */ /* 0x000ee200080011ff */
[----:B------:R-:W-:Y:S01]  /*6bf0*/  BSSY B1, `(.L_x_106) ;  /* 0x0000013000017945 */ /* 0x000fe20003800000 */
[----:B---3--:R-:W-:Y:S03]  /*6c00*/  @P1 SEL R65, RZ, 0x1, !P0 ;  /* 0x00000001ff411807 */ /* 0x008fe60004000000 */
[----:B------:R-:W-:Y:S05]  /*6c10*/  @!P1 BRA `(.L_x_107) ;  /* 0x0000000000409947 */ /* 0x000fea0003800000 */
[----:B------:R-:W-:Y:S01]  /*6c20*/  ISETP.NE.AND P1, PT, R66, RZ, PT ;  /* 0x000000ff4200720c */ /* 0x000fe20003f25270 */
[----:B------:R-:W-:Y:S01]  /*6c30*/  BSSY B0, `(.L_x_108) ;  /* 0x0000009000007945 */ /* 0x000fe20003800000 */
[----:B------:R-:W-:Y:S11]  /*6c40*/  ISETP.NE.AND P0, PT, R65, RZ, PT ;  /* 0x000000ff4100720c */ /* 0x000ff60003f05270 */
[----:B------:R-:W-:Y:S05]  /*6c50*/  @P1 IMAD R3, R64, 0x800, R44 ;  /* 0x0000080040031824 */ /* 0x000fea00078e022c */
[----:B------:R-:W-:Y:S05]  /*6c60*/  @P1 LEA R3, R3, UR44, 0x1 ;  /* 0x0000002c03031c11 */ /* 0x000fea000f8e08ff */
[----:B-12---:R-:W-:Y:S01]  /*6c70*/  @P1 IMAD.IADD R0, R62, 0x1, R3 ;  /* 0x000000013e001824 */ /* 0x006fe200078e0203 */
[----:B------:R-:W-:Y:S06]  /*6c80*/  @P0 BRA `(.L_x_109) ;  /* 0x00000000000c0947 */ /* 0x000fec0003800000 */
[----:B------:R-:W-:Y:S04]  /*6c90*/  SHF.L.U32 R63, R63, 0x1f, RZ ;  /* 0x0000001f3f3f7819 */ /* 0x000fe800000006ff */
[----:B------:R-:W1:Y:S02]  /*6ca0*/  SYNCS.PHASECHK.TRANS64.TRYWAIT P0, [R2+URZ+0x40], R63 ;  /* 0x0000403f020075a7 */ /* 0x000e6400080011ff */
[----:B-1----:R-:W-:Y:S05]  /*6cb0*/  @!P0 BRA `(.L_x_110) ;  /* 0x0000001400508947 */ /* 0x002fea0003800000 */
.L_x_109:
[----:B------:R-:W-:Y:S05]  /*6cc0*/  BSYNC B0 ;  /* 0x0000000000007941 */ /* 0x000fea0003800000 */
.L_x_108:
[----:B------:R-:W-:Y:S11]  /*6cd0*/  ISETP.NE.AND P0, PT, R66, RZ, PT ;  /* 0x000000ff4200720c */ /* 0x000ff60003f05270 */
[----:B------:R-:W-:Y:S02]  /*6ce0*/  @!UPT UIADD3 URZ, UPT, UPT, URZ, URZ, URZ ;  /* 0x000000fffffff290 */ /* 0x000fe4000fffe0ff */
[----:B------:R-:W-:Y:S05]  /*6cf0*/  @P0 WARPSYNC.ALL ;  /* 0x0000000000000948 */ /* 0x000fea0003800000 */
[----:B------:R3:W4:Y:S04]  /*6d00*/  @P0 LDSM.16.M88.4 R28, [R3+0x200] ;  /* 0x00020000031c083b */ /* 0x0007280000000200 */
[----:B------:R3:W2:Y:S02]  /*6d10*/  @P0 LDSM.16.M88.4 R36, [R0+0x200] ;  /* 0x000200000024083b */ /* 0x0006a40000000200 */
.L_x_107:
[----:B------:R-:W-:Y:S05]  /*6d20*/  BSYNC B1 ;  /* 0x0000000000017941 */ /* 0x000fea0003800000 */
.L_x_106:
[----:B-123--:R-:W-:Y:S05]  /*6d30*/  VIADD R0, R25, 0x20 ;  /* 0x0000002019007836 */ /* 0x00efea0000000000 */
[----:B------:R-:W-:Y:S04]  /*6d40*/  SHF.R.U32.HI R0, RZ, 0x15, R0 ;  /* 0x00000015ff007819 */ /* 0x000fe80000011600 */
[----:B------:R-:W-:Y:S11]  /*6d50*/  LOP3.LUT P0, RZ, R0, 0x3, R46, 0x48, !PT ;  /* 0x0000000300ff7812 */ /* 0x000ff6000780482e */
[----:B------:R-:W-:Y:S02]  /*6d60*/  @!UPT UIADD3 URZ, UPT, UPT, URZ, URZ, URZ ;  /* 0x000000fffffff290 */ /* 0x000fe4000fffe0ff */
[----:B------:R-:W-:Y:S05]  /*6d70*/  @!P0 BRA `(.L_x_111) ;  /* 0x0000000000408947 */ /* 0x000fea0003800000 */
[----:B------:R-:W1:Y:S01]  /*6d80*/  LDCU.64 UR8, c[0x4][0x70] ;  /* 0x01000e00ff0877ac */ /* 0x000e620008000a00 */
[----:B------:R-:W-:Y:S01]  /*6d90*/  MOV R3, 0x0 ;  /* 0x0000000000037802 */ /* 0x000fe20000000f00 */
[----:B------:R-:W-:Y:S02]  /*6da0*/  HFMA2 R12, -RZ, RZ, 0, 5.9604644775390625e-08 ;  /* 0x00000001ff0c7431 */ /* 0x000fe400000001ff */
[----:B------:R-:W-:Y:S02]  /*6db0*/  IMAD.MOV.U32 R8, RZ, RZ, 0x192 ;  /* 0x00000192ff087424 */ /* 0x000fe400078e00ff */
[----:B------:R-:W-:Y:S01]  /*6dc0*/  IMAD.MOV.U32 R13, RZ, RZ, RZ ;  /* 0x000000ffff0d7224 */ /* 0x000fe200078e00ff */
[----:B------:R-:W2:Y:S01]  /*6dd0*/  LDCU.64 UR6, c[0x4][0x78] ;  /* 0x01000f00ff0677ac */ /* 0x000ea20008000a00 */
[----:B------:R-:W3:Y:S01]  /*6de0*/  LDC.64 R2, c[0x4][R3] ;  /* 0x0100000003027b82 */ /* 0x000ee20000000a00 */
[----:B------:R-:W5:Y:S01]  /*6df0*/  LDCU.64 UR4, c[0x4][0x10] ;  /* 0x01000200ff0477ac */ /* 0x000f620008000a00 */
[----:B-1----:R-:W-:Y:S01]  /*6e00*/  MOV R5, UR9 ;  /* 0x0000000900057c02 */ /* 0x002fe20008000f00 */
[----:B------:R-:W-:Y:S01]  /*6e10*/  IMAD.U32 R4, RZ, RZ, UR8 ;  /* 0x00000008ff047e24 */ /* 0x000fe2000f8e00ff */
[----:B--2---:R-:W-:Y:S01]  /*6e20*/  MOV R7, UR7 ;  /* 0x0000000700077c02 */ /* 0x004fe20008000f00 */
[----:B------:R-:W-:Y:S01]  /*6e30*/  IMAD.U32 R6, RZ, RZ, UR6 ;  /* 0x00000006ff067e24 */ /* 0x000fe2000f8e00ff */
[----:B-----5:R-:W-:Y:S01]  /*6e40*/  MOV R11, UR5 ;  /* 0x00000005000b7c02 */ /* 0x020fe20008000f00 */
[----:B------:R-:W-:Y:S02]  /*6e50*/  IMAD.U32 R10, RZ, RZ, UR4 ;  /* 0x00000004ff0a7e24 */ /* 0x000fe4000f8e00ff */
[----:B------:R-:W-:Y:S07]  /*6e60*/  LEPC R20, `(.L_x_111) ;  /* 0x000000001014794e */ /* 0x000fee0000000000 */
[----:B---34-:R-:W-:Y:S05]  /*6e70*/  CALL.ABS.NOINC R2 ;  /* 0x0000000002007343 */ /* 0x018fea0003c00000 */
.L_x_111:
[----:B------:R-:W-:Y:S01]  /*6e80*/  ISETP.NE.AND P0, PT, R55, RZ, PT ;  /* 0x000000ff3700720c */ /* 0x000fe20003f05270 */
[----:B------:R-:W-:Y:S05]  /*6e90*/  WARPSYNC.ALL ;  /* 0x0000000000007948 */ /* 0x000fea0003800000 */
[----:B------:R-:W-:Y:S01]  /*6ea0*/  R2UR UR4, R25 ;  /* 0x00000000190472ca */ /* 0x000fe200000e0000 */
[--C-:B----4-:R-:W-:Y:S01]  /*6eb0*/  HADD2.F32 R20, -RZ, R28.reuse.H0_H0 ;  /* 0x2000001cff147230 */ /* 0x110fe20000004100 */
[----:B------:R-:W-:Y:S01]  /*6ec0*/  BSSY.RECONVERGENT B0, `(.L_x_112) ;  /* 0x0000056000007945 */ /* 0x000fe20003800200 */
[----:B------:R-:W-:Y:S02]  /*6ed0*/  HADD2.F32 R21, -RZ, R28.H1_H1 ;  /* 0x3000001cff157230 */ /* 0x000fe40000004100 */
[--C-:B------:R-:W-:Y:S02]  /*6ee0*/  HADD2.F32 R25, -RZ, R29.reuse.H0_H0 ;  /* 0x2000001dff197230 */ /* 0x100fe40000004100 */
[----:B------:R-:W-:Y:S02]  /*6ef0*/  HADD2.F32 R28, -RZ, R30.H0_H0 ;  /* 0x2000001eff1c7230 */ /* 0x000fe40000004100 */
[--C-:B------:R-:W-:Y:S02]  /*6f00*/  HADD2.F32 R32, -RZ, R36.reuse.H0_H0 ;  /* 0x20000024ff207230 */ /* 0x100fe40000004100 */
[----:B------:R-:W-:Y:S02]  /*6f10*/  HADD2.F32 R33, -RZ, R36.H1_H1 ;  /* 0x30000024ff217230 */ /* 0x000fe40000004100 */
[----:B------:R-:W1:Y:S01]  /*6f20*/  LDTM.16dp256bit.x4 R4, tmem[UR4+0x20] ;  /* 0x00002004000479ee */ /* 0x000e620008120000 */
[----:B------:R-:W-:Y:S01]  /*6f30*/  NOP ;  /* 0x0000000000007918 */ /* 0x000fe20000000000 */
[----:B------:R-:W-:Y:S01]  /*6f40*/  R2UR UR4, R27 ;  /* 0x000000001b0472ca */ /* 0x000fe200000e0000 */
[----:B------:R-:W-:Y:S02]  /*6f50*/  HADD2.F32 R27, -RZ, R29.H1_H1 ;  /* 0x3000001dff1b7230 */ /* 0x000fe40000004100 */
[----:B------:R-:W-:Y:S02]  /*6f60*/  HADD2.F32 R29, -RZ, R30.H1_H1 ;  /* 0x3000001eff1d7230 */ /* 0x000fe40000004100 */
[--C-:B------:R-:W-:Y:S02]  /*6f70*/  HADD2.F32 R30, -RZ, R31.reuse.H0_H0 ;  /* 0x2000001fff1e7230 */ /* 0x100fe40000004100 */
[----:B------:R-:W-:Y:S02]  /*6f80*/  HADD2.F32 R31, -RZ, R31.H1_H1 ;  /* 0x3000001fff1f7230 */ /* 0x000fe40000004100 */
[--C-:B------:R-:W-:Y:S02]  /*6f90*/  HADD2.F32 R34, -RZ, R37.reuse.H0_H0 ;  /* 0x20000025ff227230 */ /* 0x100fe40000004100 */
[----:B------:R-:W-:Y:S02]  /*6fa0*/  HADD2.F32 R35, -RZ, R37.H1_H1 ;  /* 0x30000025ff237230 */ /* 0x000fe40000004100 */
[----:B------:R-:W-:Y:S01]  /*6fb0*/  UIADD3 UR4, UPT, UPT, UR4, 0xc0, URZ ;  /* 0x000000c004047890 */ /* 0x000fe2000fffe0ff */
[--C-:B------:R-:W-:Y:S02]  /*6fc0*/  HADD2.F32 R36, -RZ, R38.reuse.H0_H0 ;  /* 0x20000026ff247230 */ /* 0x100fe40000004100 */
[----:B------:R-:W-:Y:S01]  /*6fd0*/  HADD2.F32 R37, -RZ, R38.H1_H1 ;  /* 0x30000026ff257230 */ /* 0x000fe20000004100 */
[----:B------:R-:W-:Y:S01]  /*6fe0*/  UPRMT UR4, UR54, 0x654, UR4 ;  /* 0x0000065436047896 */ /* 0x000fe20008000004 */
[--C-:B------:R-:W-:Y:S02]  /*6ff0*/  HADD2.F32 R38, -RZ, R39.reuse.H0_H0 ;  /* 0x20000027ff267230 */ /* 0x100fe40000004100 */
[----:B------:R-:W-:Y:S02]  /*7000*/  HADD2.F32 R39, -RZ, R39.H1_H1 ;  /* 0x30000027ff277230 */ /* 0x000fe40000004100 */
[C---:B-1----:R-:W-:Y:S01]  /*7010*/  FMUL R4, R24.reuse, R4 ;  /* 0x0000000418047220 */ /* 0x042fe20000400000 */
[C---:B------:R-:W-:Y:S01]  /*7020*/  FMUL R5, R24.reuse, R5 ;  /* 0x0000000518057220 */ /* 0x040fe20000400000 */
[C---:B------:R-:W-:Y:S01]  /*7030*/  FMUL R6, R24.reuse, R6 ;  /* 0x0000000618067220 */ /* 0x040fe20000400000 */
[----:B------:R-:W-:Y:S01]  /*7040*/  FMUL R7, R24, R7 ;  /* 0x0000000718077220 */ /* 0x000fe20000400000 */
[----:B------:R-:W-:Y:S01]  /*7050*/  SYNCS.ARRIVE.TRANS64.RED.A1T0 RZ, [UR4], RZ ;  /* 0x000000ffffff79a7 */ /* 0x000fe20008100404 */
[C---:B------:R-:W-:Y:S01]  /*7060*/  FFMA R4, R26.reuse, R20, R4 ;  /* 0x000000141a047223 */ /* 0x040fe20000000004 */
[C---:B------:R-:W-:Y:S01]  /*7070*/  FFMA R5, R26.reuse, R21, R5 ;  /* 0x000000151a057223 */ /* 0x040fe20000000005 */
[C---:B------:R-:W-:Y:S01]  /*7080*/  FFMA R6, R26.reuse, R25, R6 ;  /* 0x000000191a067223 */ /* 0x040fe20000000006 */
[----:B------:R-:W-:Y:S01]  /*7090*/  FFMA R7, R26, R27, R7 ;  /* 0x0000001b1a077223 */ /* 0x000fe20000000007 */
[C---:B------:R-:W-:Y:S01]  /*70a0*/  FMUL R8, R24.reuse, R8 ;  /* 0x0000000818087220 */ /* 0x040fe20000400000 */
[C---:B------:R-:W-:Y:S01]  /*70b0*/  FMUL R9, R24.reuse, R9 ;  /* 0x0000000918097220 */ /* 0x040fe20000400000 */
[----:B------:R-:W-:Y:S01]  /*70c0*/  F2FP.F16.F32.PACK_AB R4, R5, R4 ;  /* 0x000000040504723e */ /* 0x000fe200000000ff */
[----:B------:R-:W-:Y:S01]  /*70d0*/  FMUL R10, R24, R10 ;  /* 0x0000000a180a7220 */ /* 0x000fe20000400000 */
[----:B------:R-:W-:Y:S01]  /*70e0*/  F2FP.F16.F32.PACK_AB R5, R7, R6 ;  /* 0x000000060705723e */ /* 0x000fe200000000ff */
[C---:B------:R-:W-:Y:S01]  /*70f0*/  FFMA R8, R26.reuse, R28, R8 ;  /* 0x0000001c1a087223 */ /* 0x040fe20000000008 */
[----:B------:R-:W-:Y:S01]  /*7100*/  FFMA R9, R26, R29, R9 ;  /* 0x0000001d1a097223 */ /* 0x000fe20000000009 */
[C---:B------:R-:W-:Y:S01]  /*7110*/  FMUL R11, R24.reuse, R11 ;  /* 0x0000000b180b7220 */ /* 0x040fe20000400000 */
[C---:B------:R-:W-:Y:S01]  /*7120*/  FMUL R0, R24.reuse, R12 ;  /* 0x0000000c18007220 */ /* 0x040fe20000400000 */
[----:B------:R-:W-:Y:S01]  /*7130*/  FMUL R2, R24, R13 ;  /* 0x0000000d18027220 */ /* 0x000fe20000400000 */
[----:B------:R-:W-:Y:S01]  /*7140*/  FFMA R10, R26, R30, R10 ;  /* 0x0000001e1a0a7223 */ /* 0x000fe2000000000a */
[----:B------:R-:W-:Y:S01]  /*7150*/  FMUL R3, R24, R14 ;  /* 0x0000000e18037220 */ /* 0x000fe20000400000 */
[----:B------:R-:W-:Y:S01]  /*7160*/  F2FP.F16.F32.PACK_AB R6, R9, R8 ;  /* 0x000000080906723e */ /* 0x000fe200000000ff */
[----:B------:R-:W-:Y:S01]  /*7170*/  FFMA R11, R26, R31, R11 ;  /* 0x0000001f1a0b7223 */ /* 0x000fe2000000000b */
[C---:B------:R-:W-:Y:S01]  /*7180*/  FMUL R15, R24.reuse, R15 ;  /* 0x0000000f180f7220 */ /* 0x040fe20000400000 */
[----:B------:R-:W-:Y:S01]  /*7190*/  FMUL R12, R24, R16 ;  /* 0x00000010180c7220 */ /* 0x000fe20000400000 */
[----:B------:R-:W-:Y:S01]  /*71a0*/  FFMA R0, R26, R32, R0 ;  /* 0x000000201a007223 */ /* 0x000fe20000000000 */
[----:B------:R-:W-:Y:S01]  /*71b0*/  MOV R8, UR45 ;  /* 0x0000002d00087c02 */ /* 0x000fe20008000f00 */
[----:B------:R-:W-:Y:S01]  /*71c0*/  FMUL R13, R24, R17 ;  /* 0x00000011180d7220 */ /* 0x000fe20000400000 */
[----:B------:R-:W-:Y:S01]  /*71d0*/  FFMA R2, R26, R33, R2 ;  /* 0x000000211a027223 */ /* 0x000fe20000000002 */
[----:B------:R-:W-:Y:S01]  /*71e0*/  FMUL R14, R24, R18 ;  /* 0x00000012180e7220 */ /* 0x000fe20000400000 */
[C---:B------:R-:W-:Y:S01]  /*71f0*/  FFMA R3, R26.reuse, R34, R3 ;  /* 0x000000221a037223 */ /* 0x040fe20000000003 */
[----:B------:R-:W-:Y:S01]  /*7200*/  FFMA R15, R26, R35, R15 ;  /* 0x000000231a0f7223 */ /* 0x000fe2000000000f */
[----:B------:R-:W-:Y:S01]  /*7210*/  FMUL R19, R24, R19 ;  /* 0x0000001318137220 */ /* 0x000fe20000400000 */
[----:B------:R-:W-:Y:S01]  /*7220*/  FFMA R12, R26, R36, R12 ;  /* 0x000000241a0c7223 */ /* 0x000fe2000000000c */
        /* <DEDUP_REMOVED lines=22> */
[----:B------:R-:W-:Y:S02]  /*7390*/  ULEA UR5, UR45, UR44, 0xc ;  /* 0x0000002c2d057291 */ /* 0x000fe4000f8e60ff */
[----:B------:R-:W-:Y:S02]  /*73a0*/  UIADD3 UR9, UPT, UPT, UR49, 0x20, URZ ;  /* 0x0000002031097890 */ /* 0x000fe4000fffe0ff */
[----:B------:R-:W-:Y:S01]  /*73b0*/  UIADD3 UR8, UPT, UPT, UR5, 0x200, URZ ;  /* 0x0000020005087890 */ /* 0x000fe2000fffe0ff */
[----:B------:R-:W-:Y:S01]  /*73c0*/  UMOV UR10, UR50 ;  /* 0x00000032000a7c82 */ /* 0x000fe20008000000 */
[----:B------:R-:W-:Y:S01]  /*73d0*/  UMOV UR11, UR36 ;  /* 0x00000024000b7c82 */ /* 0x000fe20008000000 */
[----:B--2---:R-:W-:Y:S04]  /*73e0*/  UIADD3 UR4, UP0, UPT, UR6, 0x680, URZ ;  /* 0x0000068006047890 */ /* 0x004fe8000ff1e0ff */
[----:B------:R-:W-:Y:S09]  /*73f0*/  UIADD3.X UR5, UPT, UPT, URZ, UR7, URZ, UP0, !UPT ;  /* 0x00000007ff057290 */ /* 0x000ff200087fe4ff */
[----:B------:R2:W-:Y:S02]  /*7400*/  UTMASTG.3D [UR8], [UR4] ;  /* 0x00000008040073b5 */ /* 0x0005e40008010000 */
[----:B--2---:R0:W-:Y:S02]  /*7410*/  UTMACMDFLUSH ;  /* 0x00000000000079b7 */ /* 0x0041e40000000000 */
.L_x_113:
[----:B------:R-:W-:Y:S05]  /*7420*/  BSYNC.RECONVERGENT B0 ;  /* 0x0000000000007941 */ /* 0x000fea0003800200 */
.L_x_112:
[----:B------:R-:W-:Y:S01]  /*7430*/  UIADD3 UR4, UPT, UPT, UR45, 0x1, URZ ;  /* 0x000000012d047890 */ /* 0x000fe2000fffe0ff */
[----:B------:R-:W-:Y:S03]  /*7440*/  BSSY.RECONVERGENT B0, `(.L_x_114) ;  /* 0x0000008000007945 */ /* 0x000fe60003800200 */
[----:B------:R-:W-:Y:S04]  /*7450*/  UISETP.NE.AND UP0, UPT, UR4, 0x3, UPT ;  /* 0x000000030400788c */ /* 0x000fe8000bf05270 */
[----:B------:R-:W-:Y:S02]  /*7460*/  UISETP.EQ.XOR UP1, UPT, UR47, 0x3, !UP0 ;  /* 0x000000032f00788c */ /* 0x000fe4000c722a70 */
[----:B------:R-:W-:Y:S02]  /*7470*/  USEL UR46, UR4, URZ, UP0 ;  /* 0x000000ff042e7287 */ /* 0x000fe40008000000 */
[----:B------:R-:W-:Y:S04]  /*7480*/  USEL UR5, URZ, 0x1, !UP1 ;  /* 0x00000001ff057887 */ /* 0x000fe8000c800000 */
[----:B------:R-:W-:Y:S01]  /*7490*/  ULOP3.LUT UR55, UR55, UR5, URZ, 0x3c, !UPT ;  /* 0x0000000537377292 */ /* 0x000fe2000f8e3cff */
[----:B------:R-:W-:Y:S11]  /*74a0*/  @P0 BRA `(.L_x_115) ;  /* 0x0000000000040947 */ /* 0x000ff60003800000 */
[----:B------:R-:W-:Y:S04]  /*74b0*/  DEPBAR.LE SB0, 0x1 ;  /* 0x000080400000791a */ /* 0x000fe80000000000 */
.L_x_115:
[----:B------:R-:W-:Y:S05]  /*74c0*/  BSYNC.RECONVERGENT B0 ;  /* 0x0000000000007941 */ /* 0x000fea0003800200 */
.L_x_114:
[----:B------:R-:W-:Y:S01]  /*74d0*/  BAR.SYNC.DEFER_BLOCKING 0x1, 0x80 ;  /* 0x0042000000007b1d */ /* 0x000fe20000010000 */
[----:B------:R-:W-:Y:S01]  /*74e0*/  UISETP.NE.AND UP0, UPT, UR53, -0x2, UPT ;  /* 0xfffffffe3500788c */ /* 0x000fe2000bf05270 */
[----:B------:R-:W-:Y:S08]  /*74f0*/  IADD3 R22, PT, PT, R22, 0x1, RZ ;  /* 0x0000000116167810 */ /* 0x000ff00007ffe0ff */
[----:B------:R-:W-:Y:S05]  /*7500*/  BRA.U !UP0, `(.L_x_116) ;  /* 0x0000000108287547 */ /* 0x000fea000b800000 */
[----:B------:R-:W-:Y:S01]  /*7510*/  ISETP.NE.AND P0, PT, R61, RZ, PT ;  /* 0x000000ff3d00720c */ /* 0x000fe20003f05270 */
[----:B------:R-:W-:Y:S01]  /*7520*/  IMAD.U32 R2, RZ, RZ, UR52 ;  /* 0x00000034ff027e24 */ /* 0x000fe2000f8e00ff */
[----:B------:R-:W-:Y:S01]  /*7530*/  UIADD3 UR4, UPT, UPT, UR52, 0x1, URZ ;  /* 0x0000000134047890 */ /* 0x000fe2000fffe0ff */
[----:B------:R-:W-:Y:S03]  /*7540*/  IMAD.U32 R0, RZ, RZ, UR54 ;  /* 0x00000036ff007e24 */ /* 0x000fe6000f8e00ff */
[----:B------:R-:W-:Y:S04]  /*7550*/  UISETP.NE.AND UP0, UPT, UR4, 0x3, UPT ;  /* 0x000000030400788c */ /* 0x000fe8000bf05270 */
[----:B------:R-:W-:Y:S03]  /*7560*/  USEL UR52, UR4, URZ, UP0 ;  /* 0x000000ff04347287 */ /* 0x000fe60008000000 */
[----:B------:R-:W-:Y:S05]  /*7570*/  @P0 LEA R2, R2, UR44, 0x3 ;  /* 0x0000002c02020c11 */ /* 0x000fea000f8e18ff */
[----:B------:R-:W-:Y:S05]  /*7580*/  @P0 VIADD R2, R2, 0x58 ;  /* 0x0000005802020836 */ /* 0x000fea0000000000 */
[----:B------:R-:W-:Y:S04]  /*7590*/  @P0 PRMT R0, R0, 0x654, R2 ;  /* 0x0000065400000816 */ /* 0x000fe80000000002 */
[----:B------:R2:W-:Y:S03]  /*75a0*/  @P0 SYNCS.ARRIVE.TRANS64.RED.A1T0 RZ, [R0+URZ], RZ ;  /* 0x000000ff00ff09a7 */ /* 0x0005e600081004ff */
.L_x_116:
[----:B------:R-:W-:Y:S01]  /*75b0*/  R2UR UR6, R60 ;  /* 0x000000003c0672ca */ /* 0x000fe200000e0000 */
[----:B------:R-:W-:Y:S01]  /*75c0*/  UIADD3 UR53, UPT, UPT, UR53, 0x2, URZ ;  /* 0x0000000235357890 */ /* 0x000fe2000fffe0ff */
[----:B------:R-:W-:Y:S02]  /*75d0*/  R2UR UR5, R47 ;  /* 0x000000002f0572ca */ /* 0x000fe400000e0000 */
[----:B------:R-:W-:Y:S02]  /*75e0*/  R2UR UR4, R48 ;  /* 0x00000000300472ca */ /* 0x000fe400000e0000 */
[----:B------:R-:W-:Y:S02]  /*75f0*/  R2UR UR36, R58 ;  /* 0x000000003a2472ca */ /* 0x000fe400000e0000 */
[----:B------:R-:W-:Y:S02]  /*7600*/  ISETP.NE.AND P0, PT, R51, 0x2, PT ;  /* 0x000000023300780c */ /* 0x000fe40003f05270 */
[----:B------:R-:W-:Y:S02]  /*7610*/  ISETP.NE.AND P1, PT, R22, 0x4, PT ;  /* 0x000000041600780c */ /* 0x000fe40003f25270 */
[----:B------:R-:W-:Y:S01]  /*7620*/  SEL R2, RZ, 0x1, P0 ;  /* 0x00000001ff027807 */ /* 0x000fe20000000000 */
[----:B------:R-:W-:Y:S01]  /*7630*/  UISETP.NE.AND UP0, UPT, UR6, URZ, UPT ;  /* 0x000000ff0600728c */ /* 0x000fe2000bf05270 */
[----:B--2---:R-:W-:Y:S01]  /*7640*/  SEL R0, RZ, 0x1, P1 ;  /* 0x00000001ff007807 */ /* 0x004fe20000800000 */
[----:B------:R-:W-:Y:S01]  /*7650*/  UIADD3 UR26, UPT, UPT, UR37, UR5, URZ ;  /* 0x00000005251a7290 */ /* 0x000fe2000fffe0ff */
[----:B------:R-:W-:Y:S01]  /*7660*/  LOP3.LUT R52, R52, R2, RZ, 0x3c, !PT ;  /* 0x0000000234347212 */ /* 0x000fe200078e3cff */
[----:B------:R-:W-:Y:S01]  /*7670*/  UIADD3 UR25, UPT, UPT, UR38, UR4, URZ ;  /* 0x0000000426197290 */ /* 0x000fe2000fffe0ff */
[----:B------:R-:W-:Y:S02]  /*7680*/  LOP3.LUT R53, R53, R0, RZ, 0x3c, !PT ;  /* 0x0000000035357212 */ /* 0x000fe400078e3cff */
[----:B------:R-:W-:Y:S02]  /*7690*/  SEL R51, R51, RZ, P0 ;  /* 0x000000ff33337207 */ /* 0x000fe40000000000 */
[----:B------:R-:W-:Y:S01]  /*76a0*/  SEL R22, R22, RZ, P1 ;  /* 0x000000ff16167207 */ /* 0x000fe20000800000 */
[----:B------:R-:W-:Y:S06]  /*76b0*/  BRA.U UP0, `(.L_x_117) ;  /* 0xffffffdd005c7547 */ /* 0x000fec000b83ffff */
[----:B------:R-:W-:-:S13]  /*76c0*/  R2UR UR4, R49 ;  /* 0x00000000310472ca */ /* 0x000fda00000e0000 */
[----:B------:R-:W-:-:S09]  /*76d0*/  UISETP.NE.AND UP0, UPT, UR4, URZ, UPT ;  /* 0x000000ff0400728c */ /* 0x000fd2000bf05270 */
[----:B------:R-:W-:Y:S05]  /*76e0*/  BRA.U !UP0, `(.L_x_118) ;  /* 0x0000000108487547 */ /* 0x000fea000b800000 */
[----:B------:R-:W2:Y:S02]  /*76f0*/  LDCU.64 UR4, c[0x0][0x890] ;  /* 0x00011200ff0477ac */ /* 0x000ea40008000a00 */
[----:B--2---:R-:W-:-:S04]  /*7700*/  UISETP.NE.U32.AND UP0, UPT, UR4, URZ, UPT ;  /* 0x000000ff0400728c */ /* 0x004fc8000bf05070 */
[----:B------:R-:W-:-:S09]  /*7710*/  UISETP.NE.AND.EX UP0, UPT, UR5, URZ, UPT, UP0 ;  /* 0x000000ff0500728c */ /* 0x000fd2000bf05300 */
[----:B------:R-:W-:Y:S05]  /*7720*/  BRA.U UP0, `(.L_x_119) ;  /* 0x00000001000c7547 */ /* 0x000fea000b800000 */
[----:B------:R-:W-:-:S13]  /*7730*/  FSETP.NEU.AND P0, PT, R26, RZ, PT ;  /* 0x000000ff1a00720b */ /* 0x000fda0003f0d000 */
[----:B------:R-:W-:Y:S05]  /*7740*/  @!P0 EXIT ;  /* 0x000000000000894d */ /* 0x000fea0003800000 */
[----:B------:R-:W-:Y:S05]  /*7750*/  BRA `(.L_x_118) ;  /* 0x00000000002c7947 */ /* 0x000fea0003800000 */
.L_x_119:
[----:B------:R-:W-:Y:S01]  /*7760*/  ISETP.NE.AND P0, PT, R50, RZ, PT ;  /* 0x000000ff3200720c */ /* 0x000fe20003f05270 */
[----:B------:R-:W-:-:S12]  /*7770*/  BSSY.RECONVERGENT B0, `(.L_x_118) ;  /* 0x0000009000007945 */ /* 0x000fd80003800200 */
[----:B------:R-:W-:Y:S05]  /*7780*/  @P0 BRA `(.L_x_120) ;  /* 0x0000000000140947 */ /* 0x000fea0003800000 */
[----:B------:R-:W2:Y:S02]  /*7790*/  LDCU.64 UR4, c[0x0][0x888] ;  /* 0x00011100ff0477ac */ /* 0x000ea40008000a00 */
[----:B--2---:R-:W-:-:S04]  /*77a0*/  ISETP.NE.U32.AND P0, PT, RZ, UR4, PT ;  /* 0x00000004ff007c0c */ /* 0x004fc8000bf05070 */
[----:B------:R-:W-:-:S13]  /*77b0*/  ISETP.NE.AND.EX P0, PT, RZ, UR5, PT, P0 ;  /* 0x00000005ff007c0c */ /* 0x000fda000bf05300 */
[----:B------:R-:W-:Y:S05]  /*77c0*/  @!P0 EXIT ;  /* 0x000000000000894d */ /* 0x000fea0003800000 */
[----:B------:R-:W-:Y:S05]  /*77d0*/  BRA `(.L_x_121) ;  /* 0x0000000000087947 */ /* 0x000fea0003800000 */
.L_x_120:
[----:B------:R-:W-:-:S13]  /*77e0*/  FSETP.NEU.AND P0, PT, R26, RZ, PT ;  /* 0x000000ff1a00720b */ /* 0x000fda0003f0d000 */
[----:B------:R-:W-:Y:S05]  /*77f0*/  @!P0 EXIT ;  /* 0x000000000000894d */ /* 0x000fea0003800000 */
.L_x_121:
[----:B------:R-:W-:Y:S05]  /*7800*/  BSYNC.RECONVERGENT B0 ;  /* 0x0000000000007941 */ /* 0x000fea0003800200 */
.L_x_118:
[----:B------:R-:W-:Y:S01]  /*7810*/  ULEA UR4, UR52, UR44, 0x3 ;  /* 0x0000002c34047291 */ /* 0x000fe2000f8e18ff */
[----:B------:R-:W-:-:S04]  /*7820*/  DEPBAR.LE SB0, 0x0 ;  /* 0x000080000000791a */ /* 0x000fc80000000000 */
[----:B------:R-:W-:-:S04]  /*7830*/  UIADD3 UR4, UPT, UPT, UR4, 0x58, URZ ;  /* 0x0000005804047890 */ /* 0x000fc8000fffe0ff */
[----:B------:R-:W-:-:S09]  /*7840*/  UPRMT UR4, UR54, 0x654, UR4 ;  /* 0x0000065436047896 */ /* 0x000fd20008000004 */
[----:B------:R-:W-:Y:S01]  /*7850*/  SYNCS.ARRIVE.TRANS64.RED.A1T0 RZ, [UR4], RZ ;  /* 0x000000ffffff79a7 */ /* 0x000fe20008100404 */
[----:B------:R-:W-:Y:S05]  /*7860*/  EXIT ;  /* 0x000000000000794d */ /* 0x000fea0003800000 */
.L_x_24:
[----:B--2---:R2:W3:Y:S02]  /*7870*/  SYNCS.PHASECHK.TRANS64.TRYWAIT P0, [R0+URZ+0xf0], R2 ;  /* 0x0000f002000075a7 */ /* 0x0044e400080011ff */
[----:B---3--:R-:W-:Y:S05]  /*7880*/  @!P0 NANOSLEEP.SYNCS 0x989680 ;  /* 0x009896800000895d */ /* 0x008fea0003900000 */
[----:B------:R-:W3:Y:S02]  /*7890*/  @!P0 SYNCS.PHASECHK.TRANS64 P0, [R0+URZ+0xf0], R2 ;  /* 0x0000f002000085a7 */ /* 0x000ee400080010ff */
[----:B---3--:R-:W-:Y:S05]  /*78a0*/  @!P0 BRA `(.L_x_24) ;  /* 0xfffffffc00f08947 */ /* 0x008fea000383ffff */
[----:B------:R-:W-:Y:S05]  /*78b0*/  BRA `(.L_x_122) ;  /* 0xffffff9c00fc7947 */ /* 0x000fea000383ffff */
.L_x_27:
[----:B-1----:R-:W-:-:S07]  /*78c0*/  MOV R0, UR33 ;  /* 0x0000002100007c02 */ /* 0x002fce0008000f00 */
.L_x_123:
[----:B-1----:R1:W2:Y:S02]  /*78d0*/  SYNCS.PHASECHK.TRANS64.TRYWAIT P0, [R0+URZ+0x20], R3 ;  /* 0x00002003000075a7 */ /* 0x0022a400080011ff */
[----:B--2---:R-:W-:Y:S05]  /*78e0*/  @!P0 NANOSLEEP.SYNCS 0x989680 ;  /* 0x009896800000895d */ /* 0x004fea0003900000 */
[----:B------:R-:W2:Y:S02]  /*78f0*/  @!P0 SYNCS.PHASECHK.TRANS64 P0, [R0+URZ+0x20], R3 ;  /* 0x00002003000085a7 */ /* 0x000ea400080010ff */
[----:B--2---:R-:W-:Y:S05]  /*7900*/  @!P0 BRA `(.L_x_123) ;  /* 0xfffffffc00f08947 */ /* 0x004fea000383ffff */
[----:B------:R-:W-:Y:S05]  /*7910*/  BRA `(.L_x_26) ;  /* 0xffffffa000447947 */ /* 0x000fea000383ffff */
.L_x_34:
[----:B-1----:R-:W-:-:S07]  /*7920*/  MOV R0, UR33 ;  /* 0x0000002100007c02 */ /* 0x002fce0008000f00 */
.L_x_124:
[----:B-1----:R1:W2:Y:S02]  /*7930*/  SYNCS.PHASECHK.TRANS64.TRYWAIT P0, [R0+URZ+0x20], R3 ;  /* 0x00002003000075a7 */ /* 0x0022a400080011ff */
[----:B--2---:R-:W-:Y:S05]  /*7940*/  @!P0 NANOSLEEP.SYNCS 0x989680 ;  /* 0x009896800000895d */ /* 0x004fea0003900000 */
[----:B------:R-:W2:Y:S02]  /*7950*/  @!P0 SYNCS.PHASECHK.TRANS64 P0, [R0+URZ+0x20], R3 ;  /* 0x00002003000085a7 */ /* 0x000ea400080010ff */
[----:B--2---:R-:W-:Y:S05]  /*7960*/  @!P0 BRA `(.L_x_124) ;  /* 0xfffffffc00f08947 */ /* 0x004fea000383ffff */
[----:B------:R-:W-:Y:S05]  /*7970*/  BRA `(.L_x_33) ;  /* 0xffffffa400387947 */ /* 0x000fea000383ffff */
.L_x_39:
[----:B-1----:R1:W2:Y:S02]  /*7980*/  SYNCS.PHASECHK.TRANS64.TRYWAIT P0, [R3+URZ+0x80], R0 ;  /* 0x00008000030075a7 */ /* 0x0022a400080011ff */
[----:B--2---:R-:W-:Y:S05]  /*7990*/  @!P0 NANOSLEEP.SYNCS 0x989680 ;  /* 0x009896800000895d */ /* 0x004fea0003900000 */
[----:B------:R-:W2:Y:S02]  /*79a0*/  @!P0 SYNCS.PHASECHK.TRANS64 P0, [R3+URZ+0x80], R0 ;  /* 0x00008000030085a7 */ /* 0x000ea400080010ff */
[----:B--2---:R-:W-:Y:S05]  /*79b0*/  @!P0 BRA `(.L_x_39) ;  /* 0xfffffffc00f08947 */ /* 0x004fea000383ffff */
[----:B------:R-:W-:Y:S05]  /*79c0*/  BRA `(.L_x_125) ;  /* 0xffffffa8000c7947 */ /* 0x000fea000383ffff */
.L_x_43:
[----:B------:R-:W-:-:S07]  /*79d0*/  MOV R0, UR4 ;  /* 0x0000000400007c02 */ /* 0x000fce0008000f00 */
.L_x_126:
[----:B-1----:R1:W2:Y:S02]  /*79e0*/  SYNCS.PHASECHK.TRANS64.TRYWAIT P0, [R0+URZ], R2 ;  /* 0x00000002000075a7 */ /* 0x0022a400080011ff */
[----:B--2---:R-:W-:Y:S05]  /*79f0*/  @!P0 NANOSLEEP.SYNCS 0x989680 ;  /* 0x009896800000895d */ /* 0x004fea0003900000 */
[----:B------:R-:W2:Y:S02]  /*7a00*/  @!P0 SYNCS.PHASECHK.TRANS64 P0, [R0+URZ], R2 ;  /* 0x00000002000085a7 */ /* 0x000ea400080010ff */
[----:B--2---:R-:W-:Y:S05]  /*7a10*/  @!P0 BRA `(.L_x_126) ;  /* 0xfffffffc00f08947 */ /* 0x004fea000383ffff */
[----:B------:R-:W-:Y:S05]  /*7a20*/  BRA `(.L_x_127) ;  /* 0xffffffac00b87947 */ /* 0x000fea000383ffff */
.L_x_44:
[----:B------:R-:W-:-:S07]  /*7a30*/  MOV R0, UR5 ;  /* 0x0000000500007c02 */ /* 0x000fce0008000f00 */
.L_x_128:
[----:B-1----:R1:W2:Y:S02]  /*7a40*/  SYNCS.PHASECHK.TRANS64.TRYWAIT P0, [R0+URZ], R3 ;  /* 0x00000003000075a7 */ /* 0x0022a400080011ff */
[----:B--2---:R-:W-:Y:S05]  /*7a50*/  @!P0 NANOSLEEP.SYNCS 0x989680 ;  /* 0x009896800000895d */ /* 0x004fea0003900000 */
[----:B------:R-:W2:Y:S02]  /*7a60*/  @!P0 SYNCS.PHASECHK.TRANS64 P0, [R0+URZ], R3 ;  /* 0x00000003000085a7 */ /* 0x000ea400080010ff */
[----:B--2---:R-:W-:Y:S05]  /*7a70*/  @!P0 BRA `(.L_x_128) ;  /* 0xfffffffc00f08947 */ /* 0x004fea000383ffff */
[----:B------:R-:W-:Y:S05]  /*7a80*/  BRA `(.L_x_129) ;  /* 0xffffffac00c47947 */ /* 0x000fea000383ffff */
.L_x_45:
[----:B------:R-:W-:-:S07]  /*7a90*/  MOV R0, UR5 ;  /* 0x0000000500007c02 */ /* 0x000fce0008000f00 */
.L_x_130:
[----:B-1----:R1:W2:Y:S02]  /*7aa0*/  SYNCS.PHASECHK.TRANS64.TRYWAIT P0, [R0+URZ], R3 ;  /* 0x00000003000075a7 */ /* 0x0022a400080011ff */
[----:B--2---:R-:W-:Y:S05]  /*7ab0*/  @!P0 NANOSLEEP.SYNCS 0x989680 ;  /* 0x009896800000895d */ /* 0x004fea0003900000 */
[----:B------:R-:W2:Y:S02]  /*7ac0*/  @!P0 SYNCS.PHASECHK.TRANS64 P0, [R0+URZ], R3 ;  /* 0x00000003000085a7 */ /* 0x000ea400080010ff */
[----:B--2---:R-:W-:Y:S05]  /*7ad0*/  @!P0 BRA `(.L_x_130) ;  /* 0xfffffffc00f08947 */ /* 0x004fea000383ffff */
[----:B------:R-:W-:Y:S05]  /*7ae0*/  BRA `(.L_x_131) ;  /* 0xffffffac00d07947 */ /* 0x000fea000383ffff */
.L_x_48:
[----:B-1----:R1:W2:Y:S02]  /*7af0*/  SYNCS.PHASECHK.TRANS64.TRYWAIT P0, [R2+URZ+0xe0], R4 ;  /* 0x0000e004020075a7 */ /* 0x0022a400080011ff */
[----:B--2---:R-:W-:Y:S05]  /*7b00*/  @!P0 NANOSLEEP.SYNCS 0x989680 ;  /* 0x009896800000895d */ /* 0x004fea0003900000 */
[----:B------:R-:W2:Y:S02]  /*7b10*/  @!P0 SYNCS.PHASECHK.TRANS64 P0, [R2+URZ+0xe0], R4 ;  /* 0x0000e004020085a7 */ /* 0x000ea400080010ff */
[----:B--2---:R-:W-:Y:S05]  /*7b20*/  @!P0 BRA `(.L_x_48) ;  /* 0xfffffffc00f08947 */ /* 0x004fea000383ffff */
[----:B------:R-:W-:Y:S05]  /*7b30*/  BRA `(.L_x_132) ;  /* 0xffffffb0002c7947 */ /* 0x000fea000383ffff */
.L_x_49:
[----:B------:R-:W-:-:S07]  /*7b40*/  MOV R2, UR4 ;  /* 0x0000000400027c02 */ /* 0x000fce0008000f00 */
.L_x_133:
[----:B-1----:R1:W2:Y:S02]  /*7b50*/  SYNCS.PHASECHK.TRANS64.TRYWAIT P0, [R2+URZ+0x90], R5 ;  /* 0x00009005020075a7 */ /* 0x0022a400080011ff */
[----:B--2---:R-:W-:Y:S05]  /*7b60*/  @!P0 NANOSLEEP.SYNCS 0x989680 ;  /* 0x009896800000895d */ /* 0x004fea0003900000 */
[----:B------:R-:W2:Y:S02]  /*7b70*/  @!P0 SYNCS.PHASECHK.TRANS64 P0, [R2+URZ+0x90], R5 ;  /* 0x00009005020085a7 */ /* 0x000ea400080010ff */
[----:B--2---:R-:W-:Y:S05]  /*7b80*/  @!P0 BRA `(.L_x_133) ;  /* 0xfffffffc00f08947 */ /* 0x004fea000383ffff */
[----:B------:R-:W-:Y:S05]  /*7b90*/  BRA `(.L_x_134) ;  /* 0xffffffb0003c7947 */ /* 0x000fea000383ffff */
.L_x_50:
[----:B-1----:R1:W2:Y:S02]  /*7ba0*/  SYNCS.PHASECHK.TRANS64.TRYWAIT P1, [R2+URZ+0x80], R4 ;  /* 0x00008004020075a7 */ /* 0x0022a400080211ff */
[----:B--2---:R-:W-:Y:S05]  /*7bb0*/  @!P1 NANOSLEEP.SYNCS 0x989680 ;  /* 0x009896800000995d */ /* 0x004fea0003900000 */
[----:B------:R-:W2:Y:S02]  /*7bc0*/  @!P1 SYNCS.PHASECHK.TRANS64 P1, [R2+URZ+0x80], R4 ;  /* 0x00008004020095a7 */ /* 0x000ea400080210ff */
[----:B--2---:R-:W-:Y:S05]  /*7bd0*/  @!P1 BRA `(.L_x_50) ;  /* 0xfffffffc00f09947 */ /* 0x004fea000383ffff */
[----:B------:R-:W-:Y:S05]  /*7be0*/  BRA `(.L_x_135) ;  /* 0xffffffb0006c7947 */ /* 0x000fea000383ffff */
.L_x_53:
[----:B------:R-:W-:-:S07]  /*7bf0*/  MOV R0, UR4 ;  /* 0x0000000400007c02 */ /* 0x000fce0008000f00 */
.L_x_136:
[----:B-1----:R1:W2:Y:S02]  /*7c00*/  SYNCS.PHASECHK.TRANS64.TRYWAIT P0, [R0+URZ+0x90], R2 ;  /* 0x00009002000075a7 */ /* 0x0022a400080011ff */
[----:B--2---:R-:W-:Y:S05]  /*7c10*/  @!P0 NANOSLEEP.SYNCS 0x989680 ;  /* 0x009896800000895d */ /* 0x004fea0003900000 */
[----:B------:R-:W2:Y:S02]  /*7c20*/  @!P0 SYNCS.PHASECHK.TRANS64 P0, [R0+URZ+0x90], R2 ;  /* 0x00009002000085a7 */ /* 0x000ea400080010ff */
[----:B--2---:R-:W-:Y:S05]  /*7c30*/  @!P0 BRA `(.L_x_136) ;  /* 0xfffffffc00f08947 */ /* 0x004fea000383ffff */
[----:B------:R-:W-:Y:S05]  /*7c40*/  BRA `(.L_x_52) ;  /* 0xffffffb000c07947 */ /* 0x000fea000383ffff */
.L_x_60:
[----:B-1----:R1:W2:Y:S02]  /*7c50*/  SYNCS.PHASECHK.TRANS64.TRYWAIT P1, [R0+URZ+0x80], R2 ;  /* 0x00008002000075a7 */ /* 0x0022a400080211ff */
[----:B--2---:R-:W-:Y:S05]  /*7c60*/  @!P1 NANOSLEEP.SYNCS 0x989680 ;  /* 0x009896800000995d */ /* 0x004fea0003900000 */
[----:B------:R-:W2:Y:S02]  /*7c70*/  @!P1 SYNCS.PHASECHK.TRANS64 P1, [R0+URZ+0x80], R2 ;  /* 0x00008002000095a7 */ /* 0x000ea400080210ff */
[----:B--2---:R-:W-:Y:S05]  /*7c80*/  @!P1 BRA `(.L_x_60) ;  /* 0xfffffffc00f09947 */ /* 0x004fea000383ffff */
[----:B------:R-:W-:Y:S05]  /*7c90*/  BRA `(.L_x_137) ;  /* 0xffffffb800547947 */ /* 0x000fea000383ffff */
.L_x_61:
[----:B------:R-:W-:-:S07]  /*7ca0*/  MOV R2, UR46 ;  /* 0x0000002e00027c02 */ /* 0x000fce0008000f00 */
.L_x_138:
[----:B-1----:R1:W2:Y:S02]  /*7cb0*/  SYNCS.PHASECHK.TRANS64.TRYWAIT P0, [R2+URZ+0xc0], R0 ;  /* 0x0000c000020075a7 */ /* 0x0022a400080011ff */
[----:B--2---:R-:W-:Y:S05]  /*7cc0*/  @!P0 NANOSLEEP.SYNCS 0x989680 ;  /* 0x009896800000895d */ /* 0x004fea0003900000 */
[----:B------:R-:W2:Y:S02]  /*7cd0*/  @!P0 SYNCS.PHASECHK.TRANS64 P0, [R2+URZ+0xc0], R0 ;  /* 0x0000c000020085a7 */ /* 0x000ea400080010ff */
[----:B--2---:R-:W-:Y:S05]  /*7ce0*/  @!P0 BRA `(.L_x_138) ;  /* 0xfffffffc00f08947 */ /* 0x004fea000383ffff */
[----:B------:R-:W-:Y:S05]  /*7cf0*/  BRA `(.L_x_139) ;  /* 0xffffffb800a47947 */ /* 0x000fea000383ffff */
.L_x_64:
[----:B------:R-:W-:Y:S07]  /*7d00*/  MOV R0, UR7 ;  /* 0x0000000700007c02 */ /* 0x000fee0008000f00 */
.L_x_140:
[----:B-1----:R1:W2:Y:S02]  /*7d10*/  SYNCS.PHASECHK.TRANS64.TRYWAIT P0, [R0+URZ], R2 ;  /* 0x00000002000075a7 */ /* 0x0022a400080011ff */
[----:B--2---:R-:W-:Y:S05]  /*7d20*/  @!P0 NANOSLEEP.SYNCS 0x989680 ;  /* 0x009896800000895d */ /* 0x004fea0003900000 */
[----:B------:R-:W2:Y:S02]  /*7d30*/  @!P0 SYNCS.PHASECHK.TRANS64 P0, [R0+URZ], R2 ;  /* 0x00000002000085a7 */ /* 0x000ea400080010ff */
[----:B--2---:R-:W-:Y:S05]  /*7d40*/  @!P0 BRA `(.L_x_140) ;  /* 0xfffffffc00f08947 */ /* 0x004fea000383ffff */
[----:B------:R-:W-:Y:S05]  /*7d50*/  BRA `(.L_x_63) ;  /* 0xffffffb800c07947 */ /* 0x000fea000383ffff */
.L_x_67:
[----:B------:R-:W-:-:S07]  /*7d60*/  MOV R0, UR4 ;  /* 0x0000000400007c02 */ /* 0x000fce0008000f00 */
.L_x_141:
[----:B--2---:R2:W4:Y:S02]  /*7d70*/  SYNCS.PHASECHK.TRANS64.TRYWAIT P0, [R0+URZ], R2 ;  /* 0x00000002000075a7 */ /* 0x00452400080011ff */
[----:B----4-:R-:W-:Y:S05]  /*7d80*/  @!P0 NANOSLEEP.SYNCS 0x989680 ;  /* 0x009896800000895d */ /* 0x010fea0003900000 */
[----:B------:R-:W4:Y:S02]  /*7d90*/  @!P0 SYNCS.PHASECHK.TRANS64 P0, [R0+URZ], R2 ;  /* 0x00000002000085a7 */ /* 0x000f2400080010ff */
[----:B----4-:R-:W-:Y:S05]  /*7da0*/  @!P0 BRA `(.L_x_141) ;  /* 0xfffffffc00f08947 */ /* 0x010fea000383ffff */
[----:B------:R-:W-:Y:S05]  /*7db0*/  BRA `(.L_x_142) ;  /* 0xffffffbc00ec7947 */ /* 0x000fea000383ffff */
.L_x_68:
[----:B------:R-:W-:-:S07]  /*7dc0*/  MOV R0, UR5 ;  /* 0x0000000500007c02 */ /* 0x000fce0008000f00 */
.L_x_143:
[----:B-1----:R1:W2:Y:S02]  /*7dd0*/  SYNCS.PHASECHK.TRANS64.TRYWAIT P0, [R0+URZ], R3 ;  /* 0x00000003000075a7 */ /* 0x0022a400080011ff */
[----:B--2---:R-:W-:Y:S05]  /*7de0*/  @!P0 NANOSLEEP.SYNCS 0x989680 ;  /* 0x009896800000895d */ /* 0x004fea0003900000 */
[----:B------:R-:W2:Y:S02]  /*7df0*/  @!P0 SYNCS.PHASECHK.TRANS64 P0, [R0+URZ], R3 ;  /* 0x00000003000085a7 */ /* 0x000ea400080010ff */
[----:B--2---:R-:W-:Y:S05]  /*7e00*/  @!P0 BRA `(.L_x_143) ;  /* 0xfffffffc00f08947 */ /* 0x004fea000383ffff */
[----:B------:R-:W-:Y:S05]  /*7e10*/  BRA `(.L_x_144) ;  /* 0xffffffbc00f87947 */ /* 0x000fea000383ffff */
.L_x_69:
[----:B------:R-:W-:-:S07]  /*7e20*/  MOV R0, UR5 ;  /* 0x0000000500007c02 */ /* 0x000fce0008000f00 */
.L_x_145:
[----:B-1----:R1:W2:Y:S02]  /*7e30*/  SYNCS.PHASECHK.TRANS64.TRYWAIT P0, [R0+URZ], R3 ;  /* 0x00000003000075a7 */ /* 0x0022a400080011ff */
[----:B--2---:R-:W-:Y:S05]  /*7e40*/  @!P0 NANOSLEEP.SYNCS 0x989680 ;  /* 0x009896800000895d */ /* 0x004fea0003900000 */
[----:B------:R-:W2:Y:S02]  /*7e50*/  @!P0 SYNCS.PHASECHK.TRANS64 P0, [R0+URZ], R3 ;  /* 0x00000003000085a7 */ /* 0x000ea400080010ff */
[----:B--2---:R-:W-:Y:S05]  /*7e60*/  @!P0 BRA `(.L_x_145) ;  /* 0xfffffffc00f08947 */ /* 0x004fea000383ffff */
[----:B------:R-:W-:Y:S05]  /*7e70*/  BRA `(.L_x_146) ;  /* 0xffffffc000047947 */ /* 0x000fea000383ffff */
.L_x_70:
[----:B-1----:R-:W-:-:S07]  /*7e80*/  MOV R0, UR4 ;  /* 0x0000000400007c02 */ /* 0x002fce0008000f00 */
.L_x_147:
[----:B-1----:R1:W2:Y:S02]  /*7e90*/  SYNCS.PHASECHK.TRANS64.TRYWAIT P0, [R0+URZ], R2 ;  /* 0x00000002000075a7 */ /* 0x0022a400080011ff */
[----:B--2---:R-:W-:Y:S05]  /*7ea0*/  @!P0 NANOSLEEP.SYNCS 0x989680 ;  /* 0x009896800000895d */ /* 0x004fea0003900000 */
[----:B------:R-:W2:Y:S02]  /*7eb0*/  @!P0 SYNCS.PHASECHK.TRANS64 P0, [R0+URZ], R2 ;  /* 0x00000002000085a7 */ /* 0x000ea400080010ff */
[----:B--2---:R-:W-:Y:S05]  /*7ec0*/  @!P0 BRA `(.L_x_147) ;  /* 0xfffffffc00f08947 */ /* 0x004fea000383ffff */
[----:B------:R-:W-:Y:S05]  /*7ed0*/  BRA `(.L_x_148) ;  /* 0xffffffc000107947 */ /* 0x000fea000383ffff */
.L_x_75:
[----:B---3--:R3:W1:Y:S02]  /*7ee0*/  SYNCS.PHASECHK.TRANS64.TRYWAIT P0, [R12+URZ+0x80], R0 ;  /* 0x000080000c0075a7 */ /* 0x00866400080011ff */
[----:B-1----:R-:W-:Y:S05]  /*7ef0*/  @!P0 NANOSLEEP.SYNCS 0x989680 ;  /* 0x009896800000895d */ /* 0x002fea0003900000 */
[----:B------:R-:W1:Y:S02]  /*7f00*/  @!P0 SYNCS.PHASECHK.TRANS64 P0, [R12+URZ+0x80], R0 ;  /* 0x000080000c0085a7 */ /* 0x000e6400080010ff */
[----:B-1----:R-:W-:Y:S05]  /*7f10*/  @!P0 BRA `(.L_x_75) ;  /* 0xfffffffc00f08947 */ /* 0x002fea000383ffff */
[----:B------:R-:W-:Y:S05]  /*7f20*/  BRA `(.L_x_149) ;  /* 0xffffffc400207947 */ /* 0x000fea000383ffff */
.L_x_78:
[----:B-1----:R-:W-:Y:S07]  /*7f30*/  MOV R0, UR24 ;  /* 0x0000001800007c02 */ /* 0x002fee0008000f00 */
.L_x_150:
[----:B-1----:R1:W2:Y:S02]  /*7f40*/  SYNCS.PHASECHK.TRANS64.TRYWAIT P2, [R0+URZ+0x78], R6 ;  /* 0x00007806000075a7 */ /* 0x0022a400080411ff */
[----:B--2---:R-:W-:Y:S05]  /*7f50*/  @!P2 NANOSLEEP.SYNCS 0x989680 ;  /* 0x009896800000a95d */ /* 0x004fea0003900000 */
[----:B------:R-:W2:Y:S02]  /*7f60*/  @!P2 SYNCS.PHASECHK.TRANS64 P2, [R0+URZ+0x78], R6 ;  /* 0x000078060000a5a7 */ /* 0x000ea400080410ff */
[----:B--2---:R-:W-:Y:S05]  /*7f70*/  @!P2 BRA `(.L_x_150) ;  /* 0xfffffffc00f0a947 */ /* 0x004fea000383ffff */
[----:B------:R-:W-:Y:S05]  /*7f80*/  BRA `(.L_x_77) ;  /* 0xffffffc800847947 */ /* 0x000fea000383ffff */
.L_x_81:
[----:B------:R-:W-:Y:S07]  /*7f90*/  MOV R0, UR4 ;  /* 0x0000000400007c02 */ /* 0x000fee0008000f00 */
.L_x_151:
[----:B-1----:R1:W2:Y:S02]  /*7fa0*/  SYNCS.PHASECHK.TRANS64.TRYWAIT P0, [R0+URZ+0x58], R9 ;  /* 0x00005809000075a7 */ /* 0x0022a400080011ff */
[----:B--2---:R-:W-:Y:S05]  /*7fb0*/  @!P0 NANOSLEEP.SYNCS 0x989680 ;  /* 0x009896800000895d */ /* 0x004fea0003900000 */
[----:B------:R-:W2:Y:S02]  /*7fc0*/  @!P0 SYNCS.PHASECHK.TRANS64 P0, [R0+URZ+0x58], R9 ;  /* 0x00005809000085a7 */ /* 0x000ea400080010ff */
[----:B--2---:R-:W-:Y:S05]  /*7fd0*/  @!P0 BRA `(.L_x_151) ;  /* 0xfffffffc00f08947 */ /* 0x004fea000383ffff */
[----:B------:R-:W-:Y:S05]  /*7fe0*/  BRA `(.L_x_152) ;  /* 0xffffffc800e47947 */ /* 0x000fea000383ffff */
.L_x_82:
[----:B------:R-:W-:Y:S07]  /*7ff0*/  MOV R6, UR5 ;  /* 0x0000000500067c02 */ /* 0x000fee0008000f00 */
.L_x_153:
[----:B-1----:R1:W2:Y:S02]  /*8000*/  SYNCS.PHASECHK.TRANS64.TRYWAIT P0, [R6+URZ+0x58], R0 ;  /* 0x00005800060075a7 */ /* 0x0022a400080011ff */
[----:B--2---:R-:W-:Y:S05]  /*8010*/  @!P0 NANOSLEEP.SYNCS 0x989680 ;  /* 0x009896800000895d */ /* 0x004fea0003900000 */
[----:B------:R-:W2:Y:S02]  /*8020*/  @!P0 SYNCS.PHASECHK.TRANS64 P0, [R6+URZ+0x58], R0 ;  /* 0x00005800060085a7 */ /* 0x000ea400080010ff */
[----:B--2---:R-:W-:Y:S05]  /*8030*/  @!P0 BRA `(.L_x_153) ;  /* 0xfffffffc00f08947 */ /* 0x004fea000383ffff */
[----:B------:R-:W-:Y:S05]  /*8040*/  BRA `(.L_x_154) ;  /* 0xffffffcc00407947 */ /* 0x000fea000383ffff */
.L_x_84:
[----:B------:R-:W-:-:S07]  /*8050*/  MOV R0, UR4 ;  /* 0x0000000400007c02 */ /* 0x000fce0008000f00 */
.L_x_155:
[----:B-1----:R1:W2:Y:S02]  /*8060*/  SYNCS.PHASECHK.TRANS64.TRYWAIT P0, [R0+URZ], R2 ;  /* 0x00000002000075a7 */ /* 0x0022a400080011ff */
[----:B--2---:R-:W-:Y:S05]  /*8070*/  @!P0 NANOSLEEP.SYNCS 0x989680 ;  /* 0x009896800000895d */ /* 0x004fea0003900000 */
[----:B------:R-:W2:Y:S02]  /*8080*/  @!P0 SYNCS.PHASECHK.TRANS64 P0, [R0+URZ], R2 ;  /* 0x00000002000085a7 */ /* 0x000ea400080010ff */
[----:B--2---:R-:W-:Y:S05]  /*8090*/  @!P0 BRA `(.L_x_155) ;  /* 0xfffffffc00f08947 */ /* 0x004fea000383ffff */
[----:B------:R-:W-:Y:S05]  /*80a0*/  BRA `(.L_x_156) ;  /* 0xffffffcc00d07947 */ /* 0x000fea000383ffff */
.L_x_85:
[----:B------:R-:W-:-:S07]  /*80b0*/  MOV R0, UR5 ;  /* 0x0000000500007c02 */ /* 0x000fce0008000f00 */
.L_x_157:
[----:B-1----:R1:W2:Y:S02]  /*80c0*/  SYNCS.PHASECHK.TRANS64.TRYWAIT P0, [R0+URZ], R2 ;  /* 0x00000002000075a7 */ /* 0x0022a400080011ff */
[----:B--2---:R-:W-:Y:S05]  /*80d0*/  @!P0 NANOSLEEP.SYNCS 0x989680 ;  /* 0x009896800000895d */ /* 0x004fea0003900000 */
[----:B------:R-:W2:Y:S02]  /*80e0*/  @!P0 SYNCS.PHASECHK.TRANS64 P0, [R0+URZ], R2 ;  /* 0x00000002000085a7 */ /* 0x000ea400080010ff */
[----:B--2---:R-:W-:Y:S05]  /*80f0*/  @!P0 BRA `(.L_x_157) ;  /* 0xfffffffc00f08947 */ /* 0x004fea000383ffff */
[----:B------:R-:W-:Y:S05]  /*8100*/  BRA `(.L_x_158) ;  /* 0xffffffcc00dc7947 */ /* 0x000fea000383ffff */
.L_x_87:
[----:B-1----:R1:W2:Y:S02]  /*8110*/  SYNCS.PHASECHK.TRANS64.TRYWAIT P0, [R0+URZ+0x80], R2 ;  /* 0x00008002000075a7 */ /* 0x0022a400080011ff */
[----:B--2---:R-:W-:Y:S05]  /*8120*/  @!P0 NANOSLEEP.SYNCS 0x989680 ;  /* 0x009896800000895d */ /* 0x004fea0003900000 */
[----:B------:R-:W2:Y:S02]  /*8130*/  @!P0 SYNCS.PHASECHK.TRANS64 P0, [R0+URZ+0x80], R2 ;  /* 0x00008002000085a7 */ /* 0x000ea400080010ff */
[----:B--2---:R-:W-:Y:S05]  /*8140*/  @!P0 BRA `(.L_x_87) ;  /* 0xfffffffc00f08947 */ /* 0x004fea000383ffff */
[----:B------:R-:W-:Y:S05]  /*8150*/  BRA `(.L_x_159) ;  /* 0xffffffd000c87947 */ /* 0x000fea000383ffff */
.L_x_97:
[----:B-1----:R1:W3:Y:S02]  /*8160*/  SYNCS.PHASECHK.TRANS64.TRYWAIT P1, [R2+URZ+0x40], R4 ;  /* 0x00004004020075a7 */ /* 0x0022e400080211ff */
[----:B---3--:R-:W-:Y:S05]  /*8170*/  @!P1 NANOSLEEP.SYNCS 0x989680 ;  /* 0x009896800000995d */ /* 0x008fea0003900000 */
[----:B------:R-:W3:Y:S02]  /*8180*/  @!P1 SYNCS.PHASECHK.TRANS64 P1, [R2+URZ+0x40], R4 ;  /* 0x00004004020095a7 */ /* 0x000ee400080210ff */
[----:B---3--:R-:W-:Y:S05]  /*8190*/  @!P1 BRA `(.L_x_97) ;  /* 0xfffffffc00f09947 */ /* 0x008fea000383ffff */
[----:B------:R-:W-:Y:S05]  /*81a0*/  BRA `(.L_x_96) ;  /* 0xffffffe000387947 */ /* 0x000fea000383ffff */
.L_x_99:
[----:B-1----:R1:W2:Y:S02]  /*81b0*/  SYNCS.PHASECHK.TRANS64.TRYWAIT P0, [R27+URZ+0xa0], R3 ;  /* 0x0000a0031b0075a7 */ /* 0x0022a400080011ff */
[----:B--2---:R-:W-:Y:S05]  /*81c0*/  @!P0 NANOSLEEP.SYNCS 0x989680 ;  /* 0x009896800000895d */ /* 0x004fea0003900000 */
[----:B------:R-:W2:Y:S02]  /*81d0*/  @!P0 SYNCS.PHASECHK.TRANS64 P0, [R27+URZ+0xa0], R3 ;  /* 0x0000a0031b0085a7 */ /* 0x000ea400080010ff */
[----:B--2---:R-:W-:Y:S05]  /*81e0*/  @!P0 BRA `(.L_x_99) ;  /* 0xfffffffc00f08947 */ /* 0x004fea000383ffff */
[----:B------:R-:W-:Y:S05]  /*81f0*/  BRA `(.L_x_98) ;  /* 0xffffffe000887947 */ /* 0x000fea000383ffff */
.L_x_110:
[----:B-1----:R1:W2:Y:S02]  /*8200*/  SYNCS.PHASECHK.TRANS64.TRYWAIT P0, [R2+URZ+0x40], R63 ;  /* 0x0000403f020075a7 */ /* 0x0022a400080011ff */
[----:B--2---:R-:W-:Y:S05]  /*8210*/  @!P0 NANOSLEEP.SYNCS 0x989680 ;  /* 0x009896800000895d */ /* 0x004fea0003900000 */
[----:B------:R-:W2:Y:S02]  /*8220*/  @!P0 SYNCS.PHASECHK.TRANS64 P0, [R2+URZ+0x40], R63 ;  /* 0x0000403f020085a7 */ /* 0x000ea400080010ff */
[----:B--2---:R-:W-:Y:S05]  /*8230*/  @!P0 BRA `(.L_x_110) ;  /* 0xfffffffc00f08947 */ /* 0x004fea000383ffff */
[----:B------:R-:W-:Y:S05]  /*8240*/  BRA `(.L_x_109) ;  /* 0xffffffe8009c7947 */ /* 0x000fea000383ffff */
        .weak           $__internal_0_$__cuda_sm10x_tcgen05_guardrail_trap_col_being_dealloced_not_returned_by_alloc
        .type           $__internal_0_$__cuda_sm10x_tcgen05_guardrail_trap_col_being_dealloced_not_returned_by_alloc,@function
        .size           $__internal_0_$__cuda_sm10x_tcgen05_guardrail_trap_col_being_dealloced_not_returned_by_alloc,($__internal_1_$__cuda_sm10x_tcgen05_guardrail_trap_phase_invalid_during_alloc - $__internal_0_$__cuda_sm10x_tcgen05_guardrail_trap_col_being_dealloced_not_returned_by_alloc)
$__internal_0_$__cuda_sm10x_tcgen05_guardrail_trap_col_being_dealloced_not_returned_by_alloc:
[----:B------:R-:W-:Y:S05]  /*8250*/  BPT.TRAP 0x1 ;  /* 0x000000040000795c */ /* 0x000fea0000300000 */
[----:B------:R-:W-:-:S04]  /*8260*/  HFMA2 R3, -RZ, RZ, 0, 0 ;  /* 0x00000000ff037431 */ /* 0x000fc800000001ff */
[----:B------:R-:W-:Y:S05]  /*8270*/  RET.REL.NODEC R2 `(_ZN7cutlass13device_kernelINS_4gemm6kernel13GemmUniversalIN4cute5tupleIJiiiiEEENS1_10collective13CollectiveMmaINS1_35MainloopSm100TmaUmmaWarpSpecializedILi4ELi2ELi4ENS5_IJNS4_1CILi1EEENSA_ILi2EEESB_EEEEENS5_IJNSA_ILi64EEESF_NSA_ILi128EEEEEENS_6half_tENS5_IJlSB_lEEESI_SJ_NS4_8TiledMMAINS4_8MMA_AtomIJNS4_20SM100_MMA_F16BF16_SSISI_SI_fLi64ELi64ELNS4_4UMMA5MajorE0ELSO_0ELNSN_7ScaleInE0ELSP_0EEEEEENS4_6LayoutINS5_IJSB_SB_SB_EEENS5_IJNSA_ILi0EEESU_SU_EEEEENS5_IJNS4_10UnderscoreESX_SX_EEEEENS4_23SM90_TMA_LOAD_MULTICASTENS4_14ComposedLayoutINS4_7SwizzleILi3ELi4ELi3EEENS4_18smem_ptr_flag_bitsILi16EEENSS_INS5_IJNSA_ILi8EEESF_EEENS5_IJSF_SB_EEEEEEEvNS4_8identityENS4_13SM90_TMA_LOADES1A_vS1B_EENS_8epilogue10collective18CollectiveEpilogueINS1E_23Sm100TmaWarpSpecializedILi3ELi2ELi16ELb1ELb0EEEJSH_NS5_IJNSS_ISF_SB_EENSS_INSA_ILi32EEESB_EEEEESI_SJ_SI_SJ_NS1E_6fusion15FusionCallbacksIS1I_NS1N_17LinearCombinationISI_fSI_fLNS_15FloatRoundStyleE2EEESH_S1M_JEEENS4_5SM1004TMEM4LOAD26SM100_TMEM_LOAD_16dp256b4xES1C_NS11_INS12_ILi2ELi4ELi3EEES15_NSS_INS5_IJS16_S1K_EEENS5_IJS1K_SB_EEEEEEENS4_17SM75_U32x4_LDSM_NENS4_14SM90_TMA_STOREES21_NS4_17SM90_U32x4_STSM_NENS4_39AutoVectorizingCopyWithAssumedAlignmentILi128EEEEEEvvEEEEvNT_6ParamsE) ;  /* 0xffffff7c02607950 */ /* 0x000fea0003c3ffff */
        .weak           $__internal_1_$__cuda_sm10x_tcgen05_guardrail_trap_phase_invalid_during_alloc
        .type           $__internal_1_$__cuda_sm10x_tcgen05_guardrail_trap_phase_invalid_during_alloc,@function
        .size           $__internal_1_$__cuda_sm10x_tcgen05_guardrail_trap_phase_invalid_during_alloc,($__internal_2_$__cuda_sm10x_tcgen05_guardrail_trap_unallocated_columns_being_dealloced - $__internal_1_$__cuda_sm10x_tcgen05_guardrail_trap_phase_invalid_during_alloc)
$__internal_1_$__cuda_sm10x_tcgen05_guardrail_trap_phase_invalid_during_alloc:
[----:B------:R-:W-:Y:S05]  /*8280*/  BPT.TRAP 0x1 ;  /* 0x000000040000795c */ /* 0x000fea0000300000 */
[----:B------:R-:W-:-:S04]  /*8290*/  MOV R5, 0x0 ;  /* 0x0000000000057802 */ /* 0x000fc80000000f00 */
[----:B------:R-:W-:Y:S05]  /*82a0*/  RET.REL.NODEC R4 `(_ZN7cutlass13device_kernelINS_4gemm6kernel13GemmUniversalIN4cute5tupleIJiiiiEEENS1_10collective13CollectiveMmaINS1_35MainloopSm100TmaUmmaWarpSpecializedILi4ELi2ELi4ENS5_IJNS4_1CILi1EEENSA_ILi2EEESB_EEEEENS5_IJNSA_ILi64EEESF_NSA_ILi128EEEEEENS_6half_tENS5_IJlSB_lEEESI_SJ_NS4_8TiledMMAINS4_8MMA_AtomIJNS4_20SM100_MMA_F16BF16_SSISI_SI_fLi64ELi64ELNS4_4UMMA5MajorE0ELSO_0ELNSN_7ScaleInE0ELSP_0EEEEEENS4_6LayoutINS5_IJSB_SB_SB_EEENS5_IJNSA_ILi0EEESU_SU_EEEEENS5_IJNS4_10UnderscoreESX_SX_EEEEENS4_23SM90_TMA_LOAD_MULTICASTENS4_14ComposedLayoutINS4_7SwizzleILi3ELi4ELi3EEENS4_18smem_ptr_flag_bitsILi16EEENSS_INS5_IJNSA_ILi8EEESF_EEENS5_IJSF_SB_EEEEEEEvNS4_8identityENS4_13SM90_TMA_LOADES1A_vS1B_EENS_8epilogue10collective18CollectiveEpilogueINS1E_23Sm100TmaWarpSpecializedILi3ELi2ELi16ELb1ELb0EEEJSH_NS5_IJNSS_ISF_SB_EENSS_INSA_ILi32EEESB_EEEEESI_SJ_SI_SJ_NS1E_6fusion15FusionCallbacksIS1I_NS1N_17LinearCombinationISI_fSI_fLNS_15FloatRoundStyleE2EEESH_S1M_JEEENS4_5SM1004TMEM4LOAD26SM100_TMEM_LOAD_16dp256b4xES1C_NS11_INS12_ILi2ELi4ELi3EEES15_NSS_INS5_IJS16_S1K_EEENS5_IJS1K_SB_EEEEEEENS4_17SM75_U32x4_LDSM_NENS4_14SM90_TMA_STOREES21_NS4_17SM90_U32x4_STSM_NENS4_39AutoVectorizingCopyWithAssumedAlignmentILi128EEEEEEvvEEEEvNT_6ParamsE) ;  /* 0xffffff7c04547950 */ /* 0x000fea0003c3ffff */
        .weak           $__internal_2_$__cuda_sm10x_tcgen05_guardrail_trap_unallocated_columns_being_dealloced
        .type           $__internal_2_$__cuda_sm10x_tcgen05_guardrail_trap_unallocated_columns_being_dealloced,@function
        .size           $__internal_2_$__cuda_sm10x_tcgen05_guardrail_trap_unallocated_columns_being_dealloced,(.L_x_161 - $__internal_2_$__cuda_sm10x_tcgen05_guardrail_trap_unallocated_columns_being_dealloced)
$__internal_2_$__cuda_sm10x_tcgen05_guardrail_trap_unallocated_columns_being_dealloced:
[----:B------:R-:W-:Y:S05]  /*82b0*/  BPT.TRAP 0x1 ;  /* 0x000000040000795c */ /* 0x000fea0000300000 */
[----:B------:R-:W-:-:S04]  /*82c0*/  HFMA2 R3, -RZ, RZ, 0, 0 ;  /* 0x00000000ff037431 */ /* 0x000fc800000001ff */
[----:B------:R-:W-:Y:S05]  /*82d0*/  RET.REL.NODEC R2 `(_ZN7cutlass13device_kernelINS_4gemm6kernel13GemmUniversalIN4cute5tupleIJiiiiEEENS1_10collective13CollectiveMmaINS1_35MainloopSm100TmaUmmaWarpSpecializedILi4ELi2ELi4ENS5_IJNS4_1CILi1EEENSA_ILi2EEESB_EEEEENS5_IJNSA_ILi64EEESF_NSA_ILi128EEEEEENS_6half_tENS5_IJlSB_lEEESI_SJ_NS4_8TiledMMAINS4_8MMA_AtomIJNS4_20SM100_MMA_F16BF16_SSISI_SI_fLi64ELi64ELNS4_4UMMA5MajorE0ELSO_0ELNSN_7ScaleInE0ELSP_0EEEEEENS4_6LayoutINS5_IJSB_SB_SB_EEENS5_IJNSA_ILi0EEESU_SU_EEEEENS5_IJNS4_10UnderscoreESX_SX_EEEEENS4_23SM90_TMA_LOAD_MULTICASTENS4_14ComposedLayoutINS4_7SwizzleILi3ELi4ELi3EEENS4_18smem_ptr_flag_bitsILi16EEENSS_INS5_IJNSA_ILi8EEESF_EEENS5_IJSF_SB_EEEEEEEvNS4_8identityENS4_13SM90_TMA_LOADES1A_vS1B_EENS_8epilogue10collective18CollectiveEpilogueINS1E_23Sm100TmaWarpSpecializedILi3ELi2ELi16ELb1ELb0EEEJSH_NS5_IJNSS_ISF_SB_EENSS_INSA_ILi32EEESB_EEEEESI_SJ_SI_SJ_NS1E_6fusion15FusionCallbacksIS1I_NS1N_17LinearCombinationISI_fSI_fLNS_15FloatRoundStyleE2EEESH_S1M_JEEENS4_5SM1004TMEM4LOAD26SM100_TMEM_LOAD_16dp256b4xES1C_NS11_INS12_ILi2ELi4ELi3EEES15_NSS_INS5_IJS16_S1K_EEENS5_IJS1K_SB_EEEEEEENS4_17SM75_U32x4_LDSM_NENS4_14SM90_TMA_STOREES21_NS4_17SM90_U32x4_STSM_NENS4_39AutoVectorizingCopyWithAssumedAlignmentILi128EEEEEEvvEEEEvNT_6ParamsE) ;  /* 0xffffff7c02487950 */ /* 0x000fea0003c3ffff */
.L_x_160:
[----:B------:R-:W-:-:S00]  /*82e0*/  BRA `(.L_x_160) ;  /* 0xfffffffc00fc7947 */ /* 0x000fc0000383ffff */
[----:B------:R-:W-:-:S00]  /*82f0*/  NOP ;  /* 0x0000000000007918 */ /* 0x000fc00000000000 */
        /* <DEDUP_REMOVED lines=8> */
.L_x_161:


//--------------------- .nv.global.init           --------------------------
	.section	.nv.global.init,"aw",@progbits
.nv.global.init:
	.type		$str$27,@object
	.size		$str$27,($str$28 - $str$27)
$str$27:
        /*0000*/ 	.byte	0x28, 0x61, 0x64, 0x64, 0x72, 0x65, 0x73, 0x73, 0x20, 0x26, 0x20, 0x6d, 0x61, 0x73, 0x6b, 0x29
        /*0010*/ 	.byte	0x20, 0x3d, 0x3d, 0x20, 0x30, 0x00
	.type		$str$28,@object
	.size		$str$28,($str$26 - $str$28)
$str$28:
        /*0016*/ 	.byte	0x2f, 0x74, 0x6d, 0x70, 0x2f, 0x63, 0x75, 0x74, 0x6c, 0x61, 0x73, 0x73, 0x5f, 0x73, 0x77, 0x65
        /*0026*/ 	.byte	0x65, 0x70, 0x5f, 0x73, 0x72, 0x63, 0x2f, 0x69, 0x6e, 0x63, 0x6c, 0x75, 0x64, 0x65, 0x2f, 0x63
        /*0036*/ 	.byte	0x75, 0x74, 0x65, 0x2f, 0x70, 0x6f, 0x69, 0x6e, 0x74, 0x65, 0x72, 0x5f, 0x66, 0x6c, 0x61, 0x67
        /*0046*/ 	.byte	0x67, 0x65, 0x64, 0x2e, 0x68, 0x70, 0x70, 0x00
	.type		$str$26,@object
	.size		$str$26,($str$25 - $str$26)
$str$26:
        /*004e*/ 	.byte	0x2f, 0x74, 0x6d, 0x70, 0x2f, 0x63, 0x75, 0x74, 0x6c, 0x61, 0x73, 0x73, 0x5f, 0x73, 0x77, 0x65
        /*005e*/ 	.byte	0x65, 0x70, 0x5f, 0x73, 0x72, 0x63, 0x2f, 0x69, 0x6e, 0x63, 0x6c, 0x75, 0x64, 0x65, 0x2f, 0x63
        /*006e*/ 	.byte	0x75, 0x74, 0x65, 0x2f, 0x61, 0x74, 0x6f, 0x6d, 0x2f, 0x63, 0x6f, 0x70, 0x79, 0x5f, 0x74, 0x72
        /*007e*/ 	.byte	0x61, 0x69, 0x74, 0x73, 0x5f, 0x73, 0x6d, 0x31, 0x30, 0x30, 0x2e, 0x68, 0x70, 0x70, 0x00
	.type		$str$25,@object
	.size		$str$25,(__unnamed_1 - $str$25)
$str$25:
        /*008d*/ 	.byte	0x28, 0x28, 0x75, 0x69, 0x6e, 0x74, 0x33, 0x32, 0x5f, 0x74, 0x28, 0x74, 0x68, 0x72, 0x65, 0x61
        /*009d*/ 	.byte	0x64, 0x49, 0x64, 0x78, 0x2e, 0x78, 0x29, 0x20, 0x2f, 0x20, 0x33, 0x32, 0x29, 0x20, 0x25, 0x20
        /*00ad*/ 	.byte	0x34, 0x29, 0x20, 0x3d, 0x3d, 0x20, 0x28, 0x28, 0x28, 0x74, 0x6d, 0x65, 0x6d, 0x5f, 0x61, 0x64
        /*00bd*/ 	.byte	0x64, 0x72, 0x20, 0x3e, 0x3e, 0x20, 0x31, 0x36, 0x29, 0x20, 0x2f, 0x20, 0x33, 0x32, 0x29, 0x20
        /*00cd*/ 	.byte	0x25, 0x20, 0x34, 0x29, 0x00
	.type		__unnamed_1,@object
	.size		__unnamed_1,(__unnamed_2 - __unnamed_1)
__unnamed_1:
        /*00d2*/ 	.byte	0x61, 0x75, 0x74, 0x6f, 0x20, 0x63, 0x75, 0x74, 0x65, 0x3a, 0x3a, 0x61, 0x73, 0x5f, 0x70, 0x6f
        /* <DEDUP_REMOVED lines=24> */
        /*0262*/ 	.byte	0x3e, 0x3e, 0x3e, 0x5d, 0x00
	.type		__unnamed_2,@object
	.size		__unnamed_2,(.L_2 - __unnamed_2)
__unnamed_2:
        /* <DEDUP_REMOVED lines=46> */
.L_2:


//--------------------- .nv.shared._ZN7cutlass13device_kernelINS_4gemm6kernel13GemmUniversalIN4cute5tupleIJiiiiEEENS1_10collective13CollectiveMmaINS1_35MainloopSm100TmaUmmaWarpSpecializedILi4ELi2ELi4ENS5_IJNS4_1CILi1EEENSA_ILi2EEESB_EEEEENS5_IJNSA_ILi64EEESF_NSA_ILi128EEEEEENS_6half_tENS5_IJlSB_lEEESI_SJ_NS4_8TiledMMAINS4_8MMA_AtomIJNS4_20SM100_MMA_F16BF16_SSISI_SI_fLi64ELi64ELNS4_4UMMA5MajorE0ELSO_0ELNSN_7ScaleInE0ELSP_0EEEEEENS4_6LayoutINS5_IJSB_SB_SB_EEENS5_IJNSA_ILi0EEESU_SU_EEEEENS5_IJNS4_10UnderscoreESX_SX_EEEEENS4_23SM90_TMA_LOAD_MULTICASTENS4_14ComposedLayoutINS4_7SwizzleILi3ELi4ELi3EEENS4_18smem_ptr_flag_bitsILi16EEENSS_INS5_IJNSA_ILi8EEESF_EEENS5_IJSF_SB_EEEEEEEvNS4_8identityENS4_13SM90_TMA_LOADES1A_vS1B_EENS_8epilogue10collective18CollectiveEpilogueINS1E_23Sm100TmaWarpSpecializedILi3ELi2ELi16ELb1ELb0EEEJSH_NS5_IJNSS_ISF_SB_EENSS_INSA_ILi32EEESB_EEEEESI_SJ_SI_SJ_NS1E_6fusion15FusionCallbacksIS1I_NS1N_17LinearCombinationISI_fSI_fLNS_15FloatRoundStyleE2EEESH_S1M_JEEENS4_5SM1004TMEM4LOAD26SM100_TMEM_LOAD_16dp256b4xES1C_NS11_INS12_ILi2ELi4ELi3EEES15_NSS_INS5_IJS16_S1K_EEENS5_IJS1K_SB_EEEEEEENS4_17SM75_U32x4_LDSM_NENS4_14SM90_TMA_STOREES21_NS4_17SM90_U32x4_STSM_NENS4_39AutoVectorizingCopyWithAssumedAlignmentILi128EEEEEEvvEEEEvNT_6ParamsE --------------------------
	.section	.nv.shared._ZN7cutlass13device_kernelINS_4gemm6kernel13GemmUniversalIN4cute5tupleIJiiiiEEENS1_10collective13CollectiveMmaINS1_35MainloopSm100TmaUmmaWarpSpecializedILi4ELi2ELi4ENS5_IJNS4_1CILi1EEENSA_ILi2EEESB_EEEEENS5_IJNSA_ILi64EEESF_NSA_ILi128EEEEEENS_6half_tENS5_IJlSB_lEEESI_SJ_NS4_8TiledMMAINS4_8MMA_AtomIJNS4_20SM100_MMA_F16BF16_SSISI_SI_fLi64ELi64ELNS4_4UMMA5MajorE0ELSO_0ELNSN_7ScaleInE0ELSP_0EEEEEENS4_6LayoutINS5_IJSB_SB_SB_EEENS5_IJNSA_ILi0EEESU_SU_EEEEENS5_IJNS4_10UnderscoreESX_SX_EEEEENS4_23SM90_TMA_LOAD_MULTICASTENS4_14ComposedLayoutINS4_7SwizzleILi3ELi4ELi3EEENS4_18smem_ptr_flag_bitsILi16EEENSS_INS5_IJNSA_ILi8EEESF_EEENS5_IJSF_SB_EEEEEEEvNS4_8identityENS4_13SM90_TMA_LOADES1A_vS1B_EENS_8epilogue10collective18CollectiveEpilogueINS1E_23Sm100TmaWarpSpecializedILi3ELi2ELi16ELb1ELb0EEEJSH_NS5_IJNSS_ISF_SB_EENSS_INSA_ILi32EEESB_EEEEESI_SJ_SI_SJ_NS1E_6fusion15FusionCallbacksIS1I_NS1N_17LinearCombinationISI_fSI_fLNS_15FloatRoundStyleE2EEESH_S1M_JEEENS4_5SM1004TMEM4LOAD26SM100_TMEM_LOAD_16dp256b4xES1C_NS11_INS12_ILi2ELi4ELi3EEES15_NSS_INS5_IJS16_S1K_EEENS5_IJS1K_SB_EEEEEEENS4_17SM75_U32x4_LDSM_NENS4_14SM90_TMA_STOREES21_NS4_17SM90_U32x4_STSM_NENS4_39AutoVectorizingCopyWithAssumedAlignmentILi128EEEEEEvvEEEEvNT_6ParamsE,"aw",@nobits
	.sectionflags	@""
	.align	16
	.zero		1024


//--------------------- .nv.shared.reserved.0     --------------------------
	.section	.nv.shared.reserved.0,"aw",@nobits
	.weak		__nv_reservedSMEM_offset_0_alias
	.size		__nv_reservedSMEM_offset_0_alias, 0, 64
	.other		__nv_reservedSMEM_offset_0_alias,@"STO_CUDA_RESERVED_SHARED STV_DEFAULT"
__nv_reservedSMEM_offset_0_alias:
	.zero		0
.nv.shared.reserved.0:
	.zero		64
	.weak		__nv_reservedSMEM_tcgen05_partition
	.type		__nv_reservedSMEM_tcgen05_partition,@object
	.size		__nv_reservedSMEM_tcgen05_partition,(.L_0 - __nv_reservedSMEM_tcgen05_partition)
__nv_reservedSMEM_tcgen05_partition:
	.zero		32
.L_0:


//--------------------- .nv.global                --------------------------
	.section	.nv.global,"aw",@nobits
.nv.global:
	.type		_ZN39_INTERNAL_da744e42_4_k_cu_cb74bf62_62964cute1_E,@object
	.size		_ZN39_INTERNAL_da744e42_4_k_cu_cb74bf62_62964cute1_E,(_ZN39_INTERNAL_da744e42_4_k_cu_cb74bf62_62964cuda3std3__45__cpo6cbeginE - _ZN39_INTERNAL_da744e42_4_k_cu_cb74bf62_62964cute1_E)
_ZN39_INTERNAL_da744e42_4_k_cu_cb74bf62_62964cute1_E:
	.zero		1
	.type		_ZN39_INTERNAL_da744e42_4_k_cu_cb74bf62_62964cuda3std3__45__cpo6cbeginE,@object
	.size		_ZN39_INTERNAL_da744e42_4_k_cu_cb74bf62_62964cuda3std3__45__cpo6cbeginE,(_ZN39_INTERNAL_da744e42_4_k_cu_cb74bf62_62964cuda3std3__48in_placeE - _ZN39_INTERNAL_da744e42_4_k_cu_cb74bf62_62964cuda3std3__45__cpo6cbeginE)
_ZN39_INTERNAL_da744e42_4_k_cu_cb74bf62_62964cuda3std3__45__cpo6cbeginE:
	.zero		1
	.type		_ZN39_INTERNAL_da744e42_4_k_cu_cb74bf62_62964cuda3std3__48in_placeE,@object
	.size		_ZN39_INTERNAL_da744e42_4_k_cu_cb74bf62_62964cuda3std3__48in_placeE,(_ZN39_INTERNAL_da744e42_4_k_cu_cb74bf62_62964cuda3std6ranges3__45__cpo9iter_moveE - _ZN39_INTERNAL_da744e42_4_k_cu_cb74bf62_62964cuda3std3__48in_placeE)
_ZN39_INTERNAL_da744e42_4_k_cu_cb74bf62_62964cuda3std3__48in_placeE:
	.zero		1
	.type		_ZN39_INTERNAL_da744e42_4_k_cu_cb74bf62_62964cuda3std6ranges3__45__cpo9iter_moveE,@object
	.size		_ZN39_INTERNAL_da744e42_4_k_cu_cb74bf62_62964cuda3std6ranges3__45__cpo9iter_moveE,(_ZN39_INTERNAL_da744e42_4_k_cu_cb74bf62_62964cuda3std3__45__cpo5beginE - _ZN39_INTERNAL_da744e42_4_k_cu_cb74bf62_62964cuda3std6ranges3__45__cpo9iter_moveE)
_ZN39_INTERNAL_da744e42_4_k_cu_cb74bf62_62964cuda3std6ranges3__45__cpo9iter_moveE:
	.zero		1
	.type		_ZN39_INTERNAL_da744e42_4_k_cu_cb74bf62_62964cuda3std3__45__cpo5beginE,@object
	.size		_ZN39_INTERNAL_da744e42_4_k_cu_cb74bf62_62964cuda3std3__45__cpo5beginE,(_ZN39_INTERNAL_da744e42_4_k_cu_cb74bf62_62964cuda3std3__441_GLOBAL__N__da744e42_4_k_cu_cb74bf62_62966ignoreE - _ZN39_INTERNAL_da744e42_4_k_cu_cb74bf62_62964cuda3std3__45__cpo5beginE)
_ZN39_INTERNAL_da744e42_4_k_cu_cb74bf62_62964cuda3std3__45__cpo5beginE:
	.zero		1
	.type		_ZN39_INTERNAL_da744e42_4_k_cu_cb74bf62_62964cuda3std3__441_GLOBAL__N__da744e42_4_k_cu_cb74bf62_62966ignoreE,@object
	.size		_ZN39_INTERNAL_da744e42_4_k_cu_cb74bf62_62964cuda3std3__441_GLOBAL__N__da744e42_4_k_cu_cb74bf62_62966ignoreE,(_ZN39_INTERNAL_da744e42_4_k_cu_cb74bf62_62964cute7productE - _ZN39_INTERNAL_da744e42_4_k_cu_cb74bf62_62964cuda3std3__441_GLOBAL__N__da744e42_4_k_cu_cb74bf62_62966ignoreE)
_ZN39_INTERNAL_da744e42_4_k_cu_cb74bf62_62964cuda3std3__441_GLOBAL__N__da744e42_4_k_cu_cb74bf62_62966ignoreE:
	.zero		1
	.type		_ZN39_INTERNAL_da744e42_4_k_cu_cb74bf62_62964cute7productE,@object
	.size		_ZN39_INTERNAL_da744e42_4_k_cu_cb74bf62_62964cute7productE,(_ZN39_INTERNAL_da744e42_4_k_cu_cb74bf62_62964cuda3std3__45__cpo3endE - _ZN39_INTERNAL_da744e42_4_k_cu_cb74bf62_62964cute7productE)
_ZN39_INTERNAL_da744e42_4_k_cu_cb74bf62_62964cute7productE:
	.zero		1
	.type		_ZN39_INTERNAL_da744e42_4_k_cu_cb74bf62_62964cuda3std3__45__cpo3endE,@object
	.size		_ZN39_INTERNAL_da744e42_4_k_cu_cb74bf62_62964cuda3std3__45__cpo3endE,(_ZN39_INTERNAL_da744e42_4_k_cu_cb74bf62_62964cuda3std3__419piecewise_constructE - _ZN39_INTERNAL_da744e42_4_k_cu_cb74bf62_62964cuda3std3__45__cpo3endE)
_ZN39_INTERNAL_da744e42_4_k_cu_cb74bf62_62964cuda3std3__45__cpo3endE:
	.zero		1
	.type		_ZN39_INTERNAL_da744e42_4_k_cu_cb74bf62_62964cuda3std3__419piecewise_constructE,@object
	.size		_ZN39_INTERNAL_da744e42_4_k_cu_cb74bf62_62964cuda3std3__419piecewise_constructE,(_ZN39_INTERNAL_da744e42_4_k_cu_cb74bf62_62964cuda3std3__45__cpo4cendE - _ZN39_INTERNAL_da744e42_4_k_cu_cb74bf62_62964cuda3std3__419piecewise_constructE)
_ZN39_INTERNAL_da744e42_4_k_cu_cb74bf62_62964cuda3std3__419piecewise_constructE:
	.zero		1
	.type		_ZN39_INTERNAL_da744e42_4_k_cu_cb74bf62_62964cuda3std3__45__cpo4cendE,@object
	.size		_ZN39_INTERNAL_da744e42_4_k_cu_cb74bf62_62964cuda3std3__45__cpo4cendE,(_ZN39_INTERNAL_da744e42_4_k_cu_cb74bf62_62964cuda3std6ranges3__45__cpo4swapE - _ZN39_INTERNAL_da744e42_4_k_cu_cb74bf62_62964cuda3std3__45__cpo4cendE)
_ZN39_INTERNAL_da744e42_4_k_cu_cb74bf62_62964cuda3std3__45__cpo4cendE:
	.zero		1
	.type		_ZN39_INTERNAL_da744e42_4_k_cu_cb74bf62_62964cuda3std6ranges3__45__cpo4swapE,@object
	.size		_ZN39_INTERNAL_da744e42_4_k_cu_cb74bf62_62964cuda3std6ranges3__45__cpo4swapE,(.L_10 - _ZN39_INTERNAL_da744e42_4_k_cu_cb74bf62_62964cuda3std6ranges3__45__cpo4swapE)
_ZN39_INTERNAL_da744e42_4_k_cu_cb74bf62_62964cuda3std6ranges3__45__cpo4swapE:
	.zero		1
.L_10:


//--------------------- .nv.constant0._ZN7cutlass13device_kernelINS_4gemm6kernel13GemmUniversalIN4cute5tupleIJiiiiEEENS1_10collective13CollectiveMmaINS1_35MainloopSm100TmaUmmaWarpSpecializedILi4ELi2ELi4ENS5_IJNS4_1CILi1EEENSA_ILi2EEESB_EEEEENS5_IJNSA_ILi64EEESF_NSA_ILi128EEEEEENS_6half_tENS5_IJlSB_lEEESI_SJ_NS4_8TiledMMAINS4_8MMA_AtomIJNS4_20SM100_MMA_F16BF16_SSISI_SI_fLi64ELi64ELNS4_4UMMA5MajorE0ELSO_0ELNSN_7ScaleInE0ELSP_0EEEEEENS4_6LayoutINS5_IJSB_SB_SB_EEENS5_IJNSA_ILi0EEESU_SU_EEEEENS5_IJNS4_10UnderscoreESX_SX_EEEEENS4_23SM90_TMA_LOAD_MULTICASTENS4_14ComposedLayoutINS4_7SwizzleILi3ELi4ELi3EEENS4_18smem_ptr_flag_bitsILi16EEENSS_INS5_IJNSA_ILi8EEESF_EEENS5_IJSF_SB_EEEEEEEvNS4_8identityENS4_13SM90_TMA_LOADES1A_vS1B_EENS_8epilogue10collective18CollectiveEpilogueINS1E_23Sm100TmaWarpSpecializedILi3ELi2ELi16ELb1ELb0EEEJSH_NS5_IJNSS_ISF_SB_EENSS_INSA_ILi32EEESB_EEEEESI_SJ_SI_SJ_NS1E_6fusion15FusionCallbacksIS1I_NS1N_17LinearCombinationISI_fSI_fLNS_15FloatRoundStyleE2EEESH_S1M_JEEENS4_5SM1004TMEM4LOAD26SM100_TMEM_LOAD_16dp256b4xES1C_NS11_INS12_ILi2ELi4ELi3EEES15_NSS_INS5_IJS16_S1K_EEENS5_IJS1K_SB_EEEEEEENS4_17SM75_U32x4_LDSM_NENS4_14SM90_TMA_STOREES21_NS4_17SM90_U32x4_STSM_NENS4_39AutoVectorizingCopyWithAssumedAlignmentILi128EEEEEEvvEEEEvNT_6ParamsE --------------------------
	.section	.nv.constant0._ZN7cutlass13device_kernelINS_4gemm6kernel13GemmUniversalIN4cute5tupleIJiiiiEEENS1_10collective13CollectiveMmaINS1_35MainloopSm100TmaUmmaWarpSpecializedILi4ELi2ELi4ENS5_IJNS4_1CILi1EEENSA_ILi2EEESB_EEEEENS5_IJNSA_ILi64EEESF_NSA_ILi128EEEEEENS_6half_tENS5_IJlSB_lEEESI_SJ_NS4_8TiledMMAINS4_8MMA_AtomIJNS4_20SM100_MMA_F16BF16_SSISI_SI_fLi64ELi64ELNS4_4UMMA5MajorE0ELSO_0ELNSN_7ScaleInE0ELSP_0EEEEEENS4_6LayoutINS5_IJSB_SB_SB_EEENS5_IJNSA_ILi0EEESU_SU_EEEEENS5_IJNS4_10UnderscoreESX_SX_EEEEENS4_23SM90_TMA_LOAD_MULTICASTENS4_14ComposedLayoutINS4_7SwizzleILi3ELi4ELi3EEENS4_18smem_ptr_flag_bitsILi16EEENSS_INS5_IJNSA_ILi8EEESF_EEENS5_IJSF_SB_EEEEEEEvNS4_8identityENS4_13SM90_TMA_LOADES1A_vS1B_EENS_8epilogue10collective18CollectiveEpilogueINS1E_23Sm100TmaWarpSpecializedILi3ELi2ELi16ELb1ELb0EEEJSH_NS5_IJNSS_ISF_SB_EENSS_INSA_ILi32EEESB_EEEEESI_SJ_SI_SJ_NS1E_6fusion15FusionCallbacksIS1I_NS1N_17LinearCombinationISI_fSI_fLNS_15FloatRoundStyleE2EEESH_S1M_JEEENS4_5SM1004TMEM4LOAD26SM100_TMEM_LOAD_16dp256b4xES1C_NS11_INS12_ILi2ELi4ELi3EEES15_NSS_INS5_IJS16_S1K_EEENS5_IJS1K_SB_EEEEEEENS4_17SM75_U32x4_LDSM_NENS4_14SM90_TMA_STOREES21_NS4_17SM90_U32x4_STSM_NENS4_39AutoVectorizingCopyWithAssumedAlignmentILi128EEEEEEvvEEEEvNT_6ParamsE,"a",@progbits
	.sectionflags	@""
	.align	4
.nv.constant0._ZN7cutlass13device_kernelINS_4gemm6kernel13GemmUniversalIN4cute5tupleIJiiiiEEENS1_10collective13CollectiveMmaINS1_35MainloopSm100TmaUmmaWarpSpecializedILi4ELi2ELi4ENS5_IJNS4_1CILi1EEENSA_ILi2EEESB_EEEEENS5_IJNSA_ILi64EEESF_NSA_ILi128EEEEEENS_6half_tENS5_IJlSB_lEEESI_SJ_NS4_8TiledMMAINS4_8MMA_AtomIJNS4_20SM100_MMA_F16BF16_SSISI_SI_fLi64ELi64ELNS4_4UMMA5MajorE0ELSO_0ELNSN_7ScaleInE0ELSP_0EEEEEENS4_6LayoutINS5_IJSB_SB_SB_EEENS5_IJNSA_ILi0EEESU_SU_EEEEENS5_IJNS4_10UnderscoreESX_SX_EEEEENS4_23SM90_TMA_LOAD_MULTICASTENS4_14ComposedLayoutINS4_7SwizzleILi3ELi4ELi3EEENS4_18smem_ptr_flag_bitsILi16EEENSS_INS5_IJNSA_ILi8EEESF_EEENS5_IJSF_SB_EEEEEEEvNS4_8identityENS4_13SM90_TMA_LOADES1A_vS1B_EENS_8epilogue10collective18CollectiveEpilogueINS1E_23Sm100TmaWarpSpecializedILi3ELi2ELi16ELb1ELb0EEEJSH_NS5_IJNSS_ISF_SB_EENSS_INSA_ILi32EEESB_EEEEESI_SJ_SI_SJ_NS1E_6fusion15FusionCallbacksIS1I_NS1N_17LinearCombinationISI_fSI_fLNS_15FloatRoundStyleE2EEESH_S1M_JEEENS4_5SM1004TMEM4LOAD26SM100_TMEM_LOAD_16dp256b4xES1C_NS11_INS12_ILi2ELi4ELi3EEES15_NSS_INS5_IJS16_S1K_EEENS5_IJS1K_SB_EEEEEEENS4_17SM75_U32x4_LDSM_NENS4_14SM90_TMA_STOREES21_NS4_17SM90_U32x4_STSM_NENS4_39AutoVectorizingCopyWithAssumedAlignmentILi128EEEEEEvvEEEEvNT_6ParamsE:
	.zero		2944


//--------------------- SYMBOLS --------------------------

	.type		.nv.reservedSmem.offset0,@object
	.size		.nv.reservedSmem.offset0,0x4
	.type		.nv.reservedSmem.cap,@object
	.size		.nv.reservedSmem.cap,0x4
	.type		__assertfail,@function
